	.target	sm_90a

	.elftype	@"ET_EXEC"


//--------------------- .note.nv.tkinfo           --------------------------
	.section	.note.nv.tkinfo,"",@"SHT_NOTE"
	.sectionflags	@"SHF_NOTE_NV_TKINFO"
	.tkinfo
        /*0018*/ 	.word	0x00000002
        /*0030*/ 	.string	""
        /*0030*/ 	.string	"ptxas"
        /*0030*/ 	.string	"Cuda compilation tools, release 13.0, V13.0.88"
        /*0030*/ 	.string	"Build cuda_13.0.r13.0/compiler.36424714_0"
        /*0030*/ 	.string	"-arch sm_90a -m 64 "



//--------------------- .note.nv.cuinfo           --------------------------
	.section	.note.nv.cuinfo,"",@"SHT_NOTE"
	.sectionflags	@"SHF_NOTE_NV_CUINFO"
        /*0018*/ 	.short	0x0002
        /*001a*/ 	.short	0x005a
        /*001c*/ 	.short	0x0082
	.zero		2


//--------------------- .nv.info                  --------------------------
	.section	.nv.info,"",@"SHT_CUDA_INFO"
	.align	4


	//----- nvinfo : EIATTR_REGCOUNT
	.align		4
        /*0000*/ 	.byte	0x04, 0x2f
        /*0002*/ 	.short	(.L_15 - .L_14)
	.align		4
.L_14:
        /*0004*/ 	.word	index@(_ZN7cutlass13device_kernelINS_4gemm6kernel13GemmUniversalIN4cute5tupleIJiiiiEEENS1_10collective13CollectiveMmaINS1_34MainloopSm90TmaGmmaWarpSpecializedILi4ENS5_IJNS4_1CILi1EEESB_SB_EEENS1_32KernelTmaWarpSpecializedPingpongEEENS5_IJNSA_ILi64EEENSA_ILi128EEESG_EEENS_10bfloat16_tENS5_IJlSB_lEEESI_SJ_NS4_8TiledMMAINS4_8MMA_AtomIJNS4_4SM904GMMA28MMA_64x128x16_F32BF16BF16_SSILNSN_5MajorE0ELSP_0ELNSN_7ScaleInE1ELSQ_1EEEEEENS4_6LayoutISC_NS5_IJNSA_ILi0EEESU_SU_EEEEENS5_IJNS4_10UnderscoreESX_SX_EEEEENS4_13SM90_TMA_LOADENS4_14ComposedLayoutINS4_7SwizzleILi3ELi4ELi3EEENS4_18smem_ptr_flag_bitsILi16EEENST_INS5_IJNSA_ILi8EEESF_EEENS5_IJSF_SB_EEEEEEEvNS4_8identityES10_S1A_vS1B_EENS_8epilogue10collective6detail29Sm90TmaWarpSpecializedAdapterINS1E_15DefaultEpilogueISI_SJ_SJ_NS1D_6thread17LinearCombinationISI_Li1EffLNS1I_9ScaleType4KindE0ELNS_15FloatRoundStyleE2ESI_EENS1_15EpilogueDefaultEEEEEvvEEEEvNT_6ParamsE)
        /*0008*/ 	.word	0x000000a8


	//----- nvinfo : EIATTR_FRAME_SIZE
	.align		4
.L_15:
        /*000c*/ 	.byte	0x04, 0x11
        /*000e*/ 	.short	(.L_17 - .L_16)
	.align		4
.L_16:
        /*0010*/ 	.word	index@(_ZN7cutlass13device_kernelINS_4gemm6kernel13GemmUniversalIN4cute5tupleIJiiiiEEENS1_10collective13CollectiveMmaINS1_34MainloopSm90TmaGmmaWarpSpecializedILi4ENS5_IJNS4_1CILi1EEESB_SB_EEENS1_32KernelTmaWarpSpecializedPingpongEEENS5_IJNSA_ILi64EEENSA_ILi128EEESG_EEENS_10bfloat16_tENS5_IJlSB_lEEESI_SJ_NS4_8TiledMMAINS4_8MMA_AtomIJNS4_4SM904GMMA28MMA_64x128x16_F32BF16BF16_SSILNSN_5MajorE0ELSP_0ELNSN_7ScaleInE1ELSQ_1EEEEEENS4_6LayoutISC_NS5_IJNSA_ILi0EEESU_SU_EEEEENS5_IJNS4_10UnderscoreESX_SX_EEEEENS4_13SM90_TMA_LOADENS4_14ComposedLayoutINS4_7SwizzleILi3ELi4ELi3EEENS4_18smem_ptr_flag_bitsILi16EEENST_INS5_IJNSA_ILi8EEESF_EEENS5_IJSF_SB_EEEEEEEvNS4_8identityES10_S1A_vS1B_EENS_8epilogue10collective6detail29Sm90TmaWarpSpecializedAdapterINS1E_15DefaultEpilogueISI_SJ_SJ_NS1D_6thread17LinearCombinationISI_Li1EffLNS1I_9ScaleType4KindE0ELNS_15FloatRoundStyleE2ESI_EENS1_15EpilogueDefaultEEEEEvvEEEEvNT_6ParamsE)
        /*0014*/ 	.word	0x00000000


	//----- nvinfo : EIATTR_MIN_STACK_SIZE
	.align		4
.L_17:
        /*0018*/ 	.byte	0x04, 0x12
        /*001a*/ 	.short	(.L_19 - .L_18)
	.align		4
.L_18:
        /*001c*/ 	.word	index@(_ZN7cutlass13device_kernelINS_4gemm6kernel13GemmUniversalIN4cute5tupleIJiiiiEEENS1_10collective13CollectiveMmaINS1_34MainloopSm90TmaGmmaWarpSpecializedILi4ENS5_IJNS4_1CILi1EEESB_SB_EEENS1_32KernelTmaWarpSpecializedPingpongEEENS5_IJNSA_ILi64EEENSA_ILi128EEESG_EEENS_10bfloat16_tENS5_IJlSB_lEEESI_SJ_NS4_8TiledMMAINS4_8MMA_AtomIJNS4_4SM904GMMA28MMA_64x128x16_F32BF16BF16_SSILNSN_5MajorE0ELSP_0ELNSN_7ScaleInE1ELSQ_1EEEEEENS4_6LayoutISC_NS5_IJNSA_ILi0EEESU_SU_EEEEENS5_IJNS4_10UnderscoreESX_SX_EEEEENS4_13SM90_TMA_LOADENS4_14ComposedLayoutINS4_7SwizzleILi3ELi4ELi3EEENS4_18smem_ptr_flag_bitsILi16EEENST_INS5_IJNSA_ILi8EEESF_EEENS5_IJSF_SB_EEEEEEEvNS4_8identityES10_S1A_vS1B_EENS_8epilogue10collective6detail29Sm90TmaWarpSpecializedAdapterINS1E_15DefaultEpilogueISI_SJ_SJ_NS1D_6thread17LinearCombinationISI_Li1EffLNS1I_9ScaleType4KindE0ELNS_15FloatRoundStyleE2ESI_EENS1_15EpilogueDefaultEEEEEvvEEEEvNT_6ParamsE)
        /*0020*/ 	.word	0x00000000
.L_19:


//--------------------- .nv.compat                --------------------------
	.section	.nv.compat,"",@"SHT_CUDA_COMPAT_INFO"
	.align	4
        /*0000*/ 	.byte	0x02, 0x09, 0x01, 0x00, 0x02, 0x02, 0x04, 0x00, 0x02, 0x05, 0x05, 0x00, 0x03, 0x07, 0x01, 0x01
        /*0010*/ 	.byte	0x02, 0x03, 0x01, 0x00, 0x02, 0x06, 0x01, 0x00, 0x04, 0x0b, 0x08, 0x00, 0x00, 0x00, 0x00, 0x00
        /*0020*/ 	.byte	0x00, 0x00, 0x00, 0x00


//--------------------- .nv.info._ZN7cutlass13device_kernelINS_4gemm6kernel13GemmUniversalIN4cute5tupleIJiiiiEEENS1_10collective13CollectiveMmaINS1_34MainloopSm90TmaGmmaWarpSpecializedILi4ENS5_IJNS4_1CILi1EEESB_SB_EEENS1_32KernelTmaWarpSpecializedPingpongEEENS5_IJNSA_ILi64EEENSA_ILi128EEESG_EEENS_10bfloat16_tENS5_IJlSB_lEEESI_SJ_NS4_8TiledMMAINS4_8MMA_AtomIJNS4_4SM904GMMA28MMA_64x128x16_F32BF16BF16_SSILNSN_5MajorE0ELSP_0ELNSN_7ScaleInE1ELSQ_1EEEEEENS4_6LayoutISC_NS5_IJNSA_ILi0EEESU_SU_EEEEENS5_IJNS4_10UnderscoreESX_SX_EEEEENS4_13SM90_TMA_LOADENS4_14ComposedLayoutINS4_7SwizzleILi3ELi4ELi3EEENS4_18smem_ptr_flag_bitsILi16EEENST_INS5_IJNSA_ILi8EEESF_EEENS5_IJSF_SB_EEEEEEEvNS4_8identityES10_S1A_vS1B_EENS_8epilogue10collective6detail29Sm90TmaWarpSpecializedAdapterINS1E_15DefaultEpilogueISI_SJ_SJ_NS1D_6thread17LinearCombinationISI_Li1EffLNS1I_9ScaleType4KindE0ELNS_15FloatRoundStyleE2ESI_EENS1_15EpilogueDefaultEEEEEvvEEEEvNT_6ParamsE --------------------------
	.section	.nv.info._ZN7cutlass13device_kernelINS_4gemm6kernel13GemmUniversalIN4cute5tupleIJiiiiEEENS1_10collective13CollectiveMmaINS1_34MainloopSm90TmaGmmaWarpSpecializedILi4ENS5_IJNS4_1CILi1EEESB_SB_EEENS1_32KernelTmaWarpSpecializedPingpongEEENS5_IJNSA_ILi64EEENSA_ILi128EEESG_EEENS_10bfloat16_tENS5_IJlSB_lEEESI_SJ_NS4_8TiledMMAINS4_8MMA_AtomIJNS4_4SM904GMMA28MMA_64x128x16_F32BF16BF16_SSILNSN_5MajorE0ELSP_0ELNSN_7ScaleInE1ELSQ_1EEEEEENS4_6LayoutISC_NS5_IJNSA_ILi0EEESU_SU_EEEEENS5_IJNS4_10UnderscoreESX_SX_EEEEENS4_13SM90_TMA_LOADENS4_14ComposedLayoutINS4_7SwizzleILi3ELi4ELi3EEENS4_18smem_ptr_flag_bitsILi16EEENST_INS5_IJNSA_ILi8EEESF_EEENS5_IJSF_SB_EEEEEEEvNS4_8identityES10_S1A_vS1B_EENS_8epilogue10collective6detail29Sm90TmaWarpSpecializedAdapterINS1E_15DefaultEpilogueISI_SJ_SJ_NS1D_6thread17LinearCombinationISI_Li1EffLNS1I_9ScaleType4KindE0ELNS_15FloatRoundStyleE2ESI_EENS1_15EpilogueDefaultEEEEEvvEEEEvNT_6ParamsE,"",@"SHT_CUDA_INFO"
	.sectionflags	@""
	.align	4


	//----- nvinfo : EIATTR_CUDA_API_VERSION
	.align		4
        /*0000*/ 	.byte	0x04, 0x37
        /*0002*/ 	.short	(.L_21 - .L_20)
.L_20:
        /*0004*/ 	.word	0x00000082


	//----- nvinfo : EIATTR_KPARAM_INFO
	.align		4
.L_21:
        /*0008*/ 	.byte	0x04, 0x17
        /*000a*/ 	.short	(.L_23 - .L_22)
.L_22:
        /*000c*/ 	.word	0x00000000
        /*0010*/ 	.short	0x0000
        /*0012*/ 	.short	0x0070
        /*0014*/ 	.byte	0x00, 0xf0, 0x01, 0x10


	//----- nvinfo : EIATTR_SPARSE_MMA_MASK
	.align		4
.L_23:
        /*0018*/ 	.byte	0x03, 0x50
        /*001a*/ 	.short	0x0000


	//----- nvinfo : EIATTR_MAXREG_COUNT
	.align		4
        /*001c*/ 	.byte	0x03, 0x1b
        /*001e*/ 	.short	0x00a8


	//----- nvinfo : EIATTR_NUM_BARRIERS
	.align		4
        /*0020*/ 	.byte	0x02, 0x4c
        /*0022*/ 	.byte	0x01
	.zero		1


	//----- nvinfo : EIATTR_EXTERNS
	.align		4
        /*0024*/ 	.byte	0x04, 0x0f
        /*0026*/ 	.short	(.L_25 - .L_24)


	//   ....[0]....
	.align		4
.L_24:
        /*0028*/ 	.word	index@(__assertfail)


	//----- nvinfo : EIATTR_MERCURY_ISA_VERSION
	.align		4
.L_25:
        /*002c*/ 	.byte	0x03, 0x5f
        /*002e*/ 	.short	0x0101


	//----- nvinfo : EIATTR_INT_WARP_WIDE_INSTR_OFFSETS
	.align		4
        /*0030*/ 	.byte	0x04, 0x31
        /*0032*/ 	.short	(.L_27 - .L_26)


	//   ....[0]....
.L_26:
        /*0034*/ 	.word	0x00000470


	//   ....[1]....
        /*0038*/ 	.word	0x00000490


	//   ....[2]....
        /*003c*/ 	.word	0x00000510


	//   ....[3]....
        /*0040*/ 	.word	0x00000520


	//   ....[4]....
        /*0044*/ 	.word	0x00000530


	//   ....[5]....
        /*0048*/ 	.word	0x00000550


	//   ....[6]....
        /*004c*/ 	.word	0x000005b0


	//   ....[7]....
        /*0050*/ 	.word	0x000005d0


	//----- nvinfo : EIATTR_COOP_GROUP_MASK_REGIDS
	.align		4
.L_27:
        /*0054*/ 	.byte	0x04, 0x29
        /*0056*/ 	.short	(.L_29 - .L_28)


	//   ....[0]....
.L_28:
        /*0058*/ 	.word	0xffffffff


	//   ....[1]....
        /*005c*/ 	.word	0xffffffff


	//   ....[2]....
        /*0060*/ 	.word	0xffffffff


	//   ....[3]....
        /*0064*/ 	.word	0xffffffff


	//   ....[4]....
        /*0068*/ 	.word	0xffffffff


	//   ....[5]....
        /*006c*/ 	.word	0xffffffff


	//----- nvinfo : EIATTR_COOP_GROUP_INSTR_OFFSETS
	.align		4
.L_29:
        /*0070*/ 	.byte	0x04, 0x28
        /*0072*/ 	.short	(.L_31 - .L_30)


	//   ....[0]....
.L_30:
        /*0074*/ 	.word	0x00000050


	//   ....[1]....
        /*0078*/ 	.word	0x00000080


	//   ....[2]....
        /*007c*/ 	.word	0x00000180


	//   ....[3]....
        /*0080*/ 	.word	0x00000390


	//   ....[4]....
        /*0084*/ 	.word	0x000003d0


	//   ....[5]....
        /*0088*/ 	.word	0x00000410


	//----- nvinfo : EIATTR_REG_RECONFIG
	.align		4
.L_31:
        /*008c*/ 	.byte	0x01, 0x54
	.zero		2


	//----- nvinfo : EIATTR_SYSCALL_OFFSETS
	.align		4
        /*0090*/ 	.byte	0x04, 0x46
        /*0092*/ 	.short	(.L_33 - .L_32)


	//   ....[0]....
.L_32:
        /*0094*/ 	.word	0x00001770


	//----- nvinfo : EIATTR_MBARRIER_INSTR_OFFSETS
	.align		4
.L_33:
        /*0098*/ 	.byte	0x04, 0x39
        /*009a*/ 	.short	(.L_35 - .L_34)


	//   ....[0]....
.L_34:
        /*009c*/ 	.word	0x00000300
        /*00a0*/ 	.word	0x000000ff
        /*00a4*/ 	.word	0x00000000
        /*00a8*/ 	.short	0x0100
        /*00aa*/ 	.byte	0x09
	.zero		1


	//   ....[1]....
        /*00ac*/ 	.word	0x00000310
        /*00b0*/ 	.word	0x000000ff
        /*00b4*/ 	.word	0x00000020
        /*00b8*/ 	.short	0x0100
        /*00ba*/ 	.byte	0x09
	.zero		1


	//   ....[2]....
        /*00bc*/ 	.word	0x00000320
        /*00c0*/ 	.word	0x000000ff
        /*00c4*/ 	.word	0x00000008
        /*00c8*/ 	.short	0x0100
        /*00ca*/ 	.byte	0x09
	.zero		1


	//   ....[3]....
        /*00cc*/ 	.word	0x00000330
        /*00d0*/ 	.word	0x000000ff
        /*00d4*/ 	.word	0x00000028
        /*00d8*/ 	.short	0x0100
        /*00da*/ 	.byte	0x09
	.zero		1


	//   ....[4]....
        /*00dc*/ 	.word	0x00000340
        /*00e0*/ 	.word	0x000000ff
        /*00e4*/ 	.word	0x00000010
        /*00e8*/ 	.short	0x0100
        /*00ea*/ 	.byte	0x09
	.zero		1


	//   ....[5]....
        /*00ec*/ 	.word	0x00000350
        /*00f0*/ 	.word	0x000000ff
        /*00f4*/ 	.word	0x00000030
        /*00f8*/ 	.short	0x0100
        /*00fa*/ 	.byte	0x09
	.zero		1


	//   ....[6]....
        /*00fc*/ 	.word	0x00000360
        /*0100*/ 	.word	0x000000ff
        /*0104*/ 	.word	0x00000018
        /*0108*/ 	.short	0x0100
        /*010a*/ 	.byte	0x09
	.zero		1


	//   ....[7]....
        /*010c*/ 	.word	0x00000370
        /*0110*/ 	.word	0x000000ff
        /*0114*/ 	.word	0x00000038
        /*0118*/ 	.short	0x0100
        /*011a*/ 	.byte	0x09
	.zero		1


	//   ....[8]....
        /*011c*/ 	.word	0x000005f0
        /*0120*/ 	.word	0x000000ff
        /*0124*/ 	.word	0x00000070
        /*0128*/ 	.short	0x0100
        /*012a*/ 	.byte	0x09
	.zero		1


	//   ....[9]....
        /*012c*/ 	.word	0x00000600
        /*0130*/ 	.word	0x000000ff
        /*0134*/ 	.word	0x00000078
        /*0138*/ 	.short	0x0100
        /*013a*/ 	.byte	0x09
	.zero		1


	//   ....[10]....
        /*013c*/ 	.word	0x00000640
        /*0140*/ 	.word	0x000000ff
        /*0144*/ 	.word	0x00000050
        /*0148*/ 	.short	0x0100
        /*014a*/ 	.byte	0x0a
	.zero		1


	//   ....[11]....
        /*014c*/ 	.word	0x00000660
        /*0150*/ 	.word	0x000000ff
        /*0154*/ 	.word	0x00000058
        /*0158*/ 	.short	0x0100
        /*015a*/ 	.byte	0x0a
	.zero		1


	//   ....[12]....
        /*015c*/ 	.word	0x00000670
        /*0160*/ 	.word	0x000000ff
        /*0164*/ 	.word	0x00000060
        /*0168*/ 	.short	0x0100
        /*016a*/ 	.byte	0x0a
	.zero		1


	//   ....[13]....
        /*016c*/ 	.word	0x00000680
        /*0170*/ 	.word	0x000000ff
        /*0174*/ 	.word	0x00000068
        /*0178*/ 	.short	0x0100
        /*017a*/ 	.byte	0x0a
	.zero		1


	//   ....[14]....
        /*017c*/ 	.word	0x00001630
        /*0180*/ 	.word	0x0000005f
        /*0184*/ 	.word	0xfffffff8
        /*0188*/ 	.short	0x010a
        /*018a*/ 	.byte	0x3f
	.zero		1


	//   ....[15]....
        /*018c*/ 	.word	0x00001800
        /*0190*/ 	.word	0x00000003
        /*0194*/ 	.word	0x00000000
        /*0198*/ 	.short	0x010a
        /*019a*/ 	.byte	0x3f
	.zero		1


	//   ....[16]....
        /*019c*/ 	.word	0x00001860
        /*01a0*/ 	.word	0x00000003
        /*01a4*/ 	.word	0x00000000
        /*01a8*/ 	.short	0x010a
        /*01aa*/ 	.byte	0x3f
	.zero		1


	//   ....[17]....
        /*01ac*/ 	.word	0x00001d80
        /*01b0*/ 	.word	0x000000ff
        /*01b4*/ 	.word	0x00000000
        /*01b8*/ 	.short	0x010a
        /*01ba*/ 	.byte	0x04
	.zero		1


	//   ....[18]....
        /*01bc*/ 	.word	0x00001dc0
        /*01c0*/ 	.word	0x000000ff
        /*01c4*/ 	.word	0x00000000
        /*01c8*/ 	.short	0x010a
        /*01ca*/ 	.byte	0x04
	.zero		1


	//   ....[19]....
        /*01cc*/ 	.word	0x000021f0
        /*01d0*/ 	.word	0x000000ff
        /*01d4*/ 	.word	0x00000000
        /*01d8*/ 	.short	0x0101
        /*01da*/ 	.byte	0x04
	.zero		1


	//   ....[20]....
        /*01dc*/ 	.word	0x000022e0
        /*01e0*/ 	.word	0x00000063
        /*01e4*/ 	.word	0x00000000
        /*01e8*/ 	.short	0x0101
        /*01ea*/ 	.byte	0x32
	.zero		1


	//   ....[21]....
        /*01ec*/ 	.word	0x000023a0
        /*01f0*/ 	.word	0x000000ff
        /*01f4*/ 	.word	0x00000000
        /*01f8*/ 	.short	0x0101
        /*01fa*/ 	.byte	0x04
	.zero		1


	//   ....[22]....
        /*01fc*/ 	.word	0x000023f0
        /*0200*/ 	.word	0x0000005f
        /*0204*/ 	.word	0x00000008
        /*0208*/ 	.short	0x010a
        /*020a*/ 	.byte	0x3f
	.zero		1


	//   ....[23]....
        /*020c*/ 	.word	0x000064f0
        /*0210*/ 	.word	0x00000060
        /*0214*/ 	.word	0x00000000
        /*0218*/ 	.short	0x0101
        /*021a*/ 	.byte	0x32
	.zero		1


	//   ....[24]....
        /*021c*/ 	.word	0x00006f00
        /*0220*/ 	.word	0x00000007
        /*0224*/ 	.word	0x00000020
        /*0228*/ 	.short	0x010a
        /*022a*/ 	.byte	0x3f
	.zero		1


	//   ....[25]....
        /*022c*/ 	.word	0x00007360
        /*0230*/ 	.word	0x00000003
        /*0234*/ 	.word	0x00000078
        /*0238*/ 	.short	0x0101
        /*023a*/ 	.byte	0x3f
	.zero		1


	//   ....[26]....
        /*023c*/ 	.word	0x00007ad0
        /*0240*/ 	.word	0x00000007
        /*0244*/ 	.word	0x00000000
        /*0248*/ 	.short	0x010a
        /*024a*/ 	.byte	0x3f
	.zero		1


	//   ....[27]....
        /*024c*/ 	.word	0x00007b50
        /*0250*/ 	.word	0x00000009
        /*0254*/ 	.word	0x00000000
        /*0258*/ 	.short	0x010a
        /*025a*/ 	.byte	0x3f
	.zero		1


	//   ....[28]....
        /*025c*/ 	.word	0x00007be0
        /*0260*/ 	.word	0x00000006
        /*0264*/ 	.word	0x00000000
        /*0268*/ 	.short	0x010a
        /*026a*/ 	.byte	0x3f
	.zero		1


	//   ....[29]....
        /*026c*/ 	.word	0x00007c70
        /*0270*/ 	.word	0x00000003
        /*0274*/ 	.word	0x00000000
        /*0278*/ 	.short	0x010a
        /*027a*/ 	.byte	0x3f
	.zero		1


	//   ....[30]....
        /*027c*/ 	.word	0x00007cd0
        /*0280*/ 	.word	0x0000005f
        /*0284*/ 	.word	0xfffffff8
        /*0288*/ 	.short	0x010a
        /*028a*/ 	.byte	0x3f
	.zero		1


	//   ....[31]....
        /*028c*/ 	.word	0x00007d20
        /*0290*/ 	.word	0x00000003
        /*0294*/ 	.word	0x00000000
        /*0298*/ 	.short	0x010a
        /*029a*/ 	.byte	0x3f
	.zero		1


	//   ....[32]....
        /*029c*/ 	.word	0x00007d80
        /*02a0*/ 	.word	0x00000004
        /*02a4*/ 	.word	0x00000000
        /*02a8*/ 	.short	0x010a
        /*02aa*/ 	.byte	0x3f
	.zero		1


	//   ....[33]....
        /*02ac*/ 	.word	0x00007dd0
        /*02b0*/ 	.word	0x0000005f
        /*02b4*/ 	.word	0x00000008
        /*02b8*/ 	.short	0x010a
        /*02ba*/ 	.byte	0x3f
	.zero		1


	//   ....[34]....
        /*02bc*/ 	.word	0x00007ea0
        /*02c0*/ 	.word	0x00000007
        /*02c4*/ 	.word	0x00000020
        /*02c8*/ 	.short	0x010a
        /*02ca*/ 	.byte	0x3f
	.zero		1


	//   ....[35]....
        /*02cc*/ 	.word	0x00007f70
        /*02d0*/ 	.word	0x00000007
        /*02d4*/ 	.word	0x00000000
        /*02d8*/ 	.short	0x010a
        /*02da*/ 	.byte	0x3f
	.zero		1


	//   ....[36]....
        /*02dc*/ 	.word	0x00007fc0
        /*02e0*/ 	.word	0x00000009
        /*02e4*/ 	.word	0x00000000
        /*02e8*/ 	.short	0x010a
        /*02ea*/ 	.byte	0x3f
	.zero		1


	//   ....[37]....
        /*02ec*/ 	.word	0x00008010
        /*02f0*/ 	.word	0x00000006
        /*02f4*/ 	.word	0x00000000
        /*02f8*/ 	.short	0x010a
        /*02fa*/ 	.byte	0x3f
	.zero		1


	//----- nvinfo : EIATTR_NUM_MBARRIERS
	.align		4
.L_35:
        /*02fc*/ 	.byte	0x03, 0x38
        /*02fe*/ 	.short	0x000e


	//----- nvinfo : EIATTR_EXIT_INSTR_OFFSETS
	.align		4
        /*0300*/ 	.byte	0x04, 0x1c
        /*0302*/ 	.short	(.L_37 - .L_36)


	//   ....[0]....
.L_36:
        /*0304*/ 	.word	0x00001240


	//   ....[1]....
        /*0308*/ 	.word	0x000012a0


	//   ....[2]....
        /*030c*/ 	.word	0x00006c30


	//   ....[3]....
        /*0310*/ 	.word	0x00006c60


	//   ....[4]....
        /*0314*/ 	.word	0x00007cc0


	//----- nvinfo : EIATTR_MAX_THREADS
	.align		4
.L_37:
        /*0318*/ 	.byte	0x04, 0x05
        /*031a*/ 	.short	(.L_39 - .L_38)
.L_38:
        /*031c*/ 	.word	0x00000180
        /*0320*/ 	.word	0x00000001
        /*0324*/ 	.word	0x00000001


	//----- nvinfo : EIATTR_CRS_STACK_SIZE
	.align		4
.L_39:
        /*0328*/ 	.byte	0x04, 0x1e
        /*032a*/ 	.short	(.L_41 - .L_40)
.L_40:
        /*032c*/ 	.word	0x00000000


	//----- nvinfo : EIATTR_CBANK_PARAM_SIZE
	.align		4
.L_41:
        /*0330*/ 	.byte	0x03, 0x19
        /*0332*/ 	.short	0x0470


	//----- nvinfo : EIATTR_PARAM_CBANK
	.align		4
        /*0334*/ 	.byte	0x04, 0x0a
        /*0336*/ 	.short	(.L_43 - .L_42)
	.align		4
.L_42:
        /*0338*/ 	.word	index@(.nv.constant0._ZN7cutlass13device_kernelINS_4gemm6kernel13GemmUniversalIN4cute5tupleIJiiiiEEENS1_10collective13CollectiveMmaINS1_34MainloopSm90TmaGmmaWarpSpecializedILi4ENS5_IJNS4_1CILi1EEESB_SB_EEENS1_32KernelTmaWarpSpecializedPingpongEEENS5_IJNSA_ILi64EEENSA_ILi128EEESG_EEENS_10bfloat16_tENS5_IJlSB_lEEESI_SJ_NS4_8TiledMMAINS4_8MMA_AtomIJNS4_4SM904GMMA28MMA_64x128x16_F32BF16BF16_SSILNSN_5MajorE0ELSP_0ELNSN_7ScaleInE1ELSQ_1EEEEEENS4_6LayoutISC_NS5_IJNSA_ILi0EEESU_SU_EEEEENS5_IJNS4_10UnderscoreESX_SX_EEEEENS4_13SM90_TMA_LOADENS4_14ComposedLayoutINS4_7SwizzleILi3ELi4ELi3EEENS4_18smem_ptr_flag_bitsILi16EEENST_INS5_IJNSA_ILi8EEESF_EEENS5_IJSF_SB_EEEEEEEvNS4_8identityES10_S1A_vS1B_EENS_8epilogue10collective6detail29Sm90TmaWarpSpecializedAdapterINS1E_15DefaultEpilogueISI_SJ_SJ_NS1D_6thread17LinearCombinationISI_Li1EffLNS1I_9ScaleType4KindE0ELNS_15FloatRoundStyleE2ESI_EENS1_15EpilogueDefaultEEEEEvvEEEEvNT_6ParamsE)
        /*033c*/ 	.short	0x0210
        /*033e*/ 	.short	0x0470


	//----- nvinfo : EIATTR_SW_WAR
	.align		4
.L_43:
        /*0340*/ 	.byte	0x04, 0x36
        /*0342*/ 	.short	(.L_45 - .L_44)
.L_44:
        /*0344*/ 	.word	0x00000008
.L_45:


//--------------------- .nv.callgraph             --------------------------
	.section	.nv.callgraph,"",@"SHT_CUDA_CALLGRAPH"
	.align	4
	.sectionentsize	8
	.align		4
        /*0000*/ 	.word	0x00000000
	.align		4
        /*0004*/ 	.word	0xffffffff
	.align		4
        /*0008*/ 	.word	index@(_ZN7cutlass13device_kernelINS_4gemm6kernel13GemmUniversalIN4cute5tupleIJiiiiEEENS1_10collective13CollectiveMmaINS1_34MainloopSm90TmaGmmaWarpSpecializedILi4ENS5_IJNS4_1CILi1EEESB_SB_EEENS1_32KernelTmaWarpSpecializedPingpongEEENS5_IJNSA_ILi64EEENSA_ILi128EEESG_EEENS_10bfloat16_tENS5_IJlSB_lEEESI_SJ_NS4_8TiledMMAINS4_8MMA_AtomIJNS4_4SM904GMMA28MMA_64x128x16_F32BF16BF16_SSILNSN_5MajorE0ELSP_0ELNSN_7ScaleInE1ELSQ_1EEEEEENS4_6LayoutISC_NS5_IJNSA_ILi0EEESU_SU_EEEEENS5_IJNS4_10UnderscoreESX_SX_EEEEENS4_13SM90_TMA_LOADENS4_14ComposedLayoutINS4_7SwizzleILi3ELi4ELi3EEENS4_18smem_ptr_flag_bitsILi16EEENST_INS5_IJNSA_ILi8EEESF_EEENS5_IJSF_SB_EEEEEEEvNS4_8identityES10_S1A_vS1B_EENS_8epilogue10collective6detail29Sm90TmaWarpSpecializedAdapterINS1E_15DefaultEpilogueISI_SJ_SJ_NS1D_6thread17LinearCombinationISI_Li1EffLNS1I_9ScaleType4KindE0ELNS_15FloatRoundStyleE2ESI_EENS1_15EpilogueDefaultEEEEEvvEEEEvNT_6ParamsE)
	.align		4
        /*000c*/ 	.word	index@(__assertfail)
	.align		4
        /*0010*/ 	.word	0x00000000
	.align		4
        /*0014*/ 	.word	0xfffffffe
	.align		4
        /*0018*/ 	.word	0x00000000
	.align		4
        /*001c*/ 	.word	0xfffffffd
	.align		4
        /*0020*/ 	.word	0x00000000
	.align		4
        /*0024*/ 	.word	0xfffffffc


//--------------------- .nv.constant4             --------------------------
	.section	.nv.constant4,"a",@progbits
	.align	8
	.align		8
.nv.constant4:
        /*0000*/ 	.dword	__assertfail
	.align		8
        /*0008*/ 	.dword	__unnamed_1
	.align		8
        /*0010*/ 	.dword	_ZN39_INTERNAL_935abc53_4_k_cu_559961b7_58964cuda3std3__45__cpo5beginE
	.align		8
        /*0018*/ 	.dword	_ZN39_INTERNAL_935abc53_4_k_cu_559961b7_58964cuda3std3__45__cpo3endE
	.align		8
        /*0020*/ 	.dword	_ZN39_INTERNAL_935abc53_4_k_cu_559961b7_58964cuda3std3__45__cpo6cbeginE
	.align		8
        /*0028*/ 	.dword	_ZN39_INTERNAL_935abc53_4_k_cu_559961b7_58964cuda3std3__45__cpo4cendE
	.align		8
        /*0030*/ 	.dword	_ZN39_INTERNAL_935abc53_4_k_cu_559961b7_58964cuda3std3__441_GLOBAL__N__935abc53_4_k_cu_559961b7_58966ignoreE
	.align		8
        /*0038*/ 	.dword	_ZN39_INTERNAL_935abc53_4_k_cu_559961b7_58964cuda3std3__419piecewise_constructE
	.align		8
        /*0040*/ 	.dword	_ZN39_INTERNAL_935abc53_4_k_cu_559961b7_58964cuda3std3__48in_placeE
	.align		8
        /*0048*/ 	.dword	_ZN39_INTERNAL_935abc53_4_k_cu_559961b7_58964cuda3std6ranges3__45__cpo4swapE
	.align		8
        /*0050*/ 	.dword	_ZN39_INTERNAL_935abc53_4_k_cu_559961b7_58964cuda3std6ranges3__45__cpo9iter_moveE
	.align		8
        /*0058*/ 	.dword	_ZN39_INTERNAL_935abc53_4_k_cu_559961b7_58964cute7productE
	.align		8
        /*0060*/ 	.dword	_ZN39_INTERNAL_935abc53_4_k_cu_559961b7_58964cute1_E
	.align		8
        /*0068*/ 	.dword	$str$22
	.align		8
        /*0070*/ 	.dword	$str$23


//--------------------- .text._ZN7cutlass13device_kernelINS_4gemm6kernel13GemmUniversalIN4cute5tupleIJiiiiEEENS1_10collective13CollectiveMmaINS1_34MainloopSm90TmaGmmaWarpSpecializedILi4ENS5_IJNS4_1CILi1EEESB_SB_EEENS1_32KernelTmaWarpSpecializedPingpongEEENS5_IJNSA_ILi64EEENSA_ILi128EEESG_EEENS_10bfloat16_tENS5_IJlSB_lEEESI_SJ_NS4_8TiledMMAINS4_8MMA_AtomIJNS4_4SM904GMMA28MMA_64x128x16_F32BF16BF16_SSILNSN_5MajorE0ELSP_0ELNSN_7ScaleInE1ELSQ_1EEEEEENS4_6LayoutISC_NS5_IJNSA_ILi0EEESU_SU_EEEEENS5_IJNS4_10UnderscoreESX_SX_EEEEENS4_13SM90_TMA_LOADENS4_14ComposedLayoutINS4_7SwizzleILi3ELi4ELi3EEENS4_18smem_ptr_flag_bitsILi16EEENST_INS5_IJNSA_ILi8EEESF_EEENS5_IJSF_SB_EEEEEEEvNS4_8identityES10_S1A_vS1B_EENS_8epilogue10collective6detail29Sm90TmaWarpSpecializedAdapterINS1E_15DefaultEpilogueISI_SJ_SJ_NS1D_6thread17LinearCombinationISI_Li1EffLNS1I_9ScaleType4KindE0ELNS_15FloatRoundStyleE2ESI_EENS1_15EpilogueDefaultEEEEEvvEEEEvNT_6ParamsE --------------------------
	.section	.text._ZN7cutlass13device_kernelINS_4gemm6kernel13GemmUniversalIN4cute5tupleIJiiiiEEENS1_10collective13CollectiveMmaINS1_34MainloopSm90TmaGmmaWarpSpecializedILi4ENS5_IJNS4_1CILi1EEESB_SB_EEENS1_32KernelTmaWarpSpecializedPingpongEEENS5_IJNSA_ILi64EEENSA_ILi128EEESG_EEENS_10bfloat16_tENS5_IJlSB_lEEESI_SJ_NS4_8TiledMMAINS4_8MMA_AtomIJNS4_4SM904GMMA28MMA_64x128x16_F32BF16BF16_SSILNSN_5MajorE0ELSP_0ELNSN_7ScaleInE1ELSQ_1EEEEEENS4_6LayoutISC_NS5_IJNSA_ILi0EEESU_SU_EEEEENS5_IJNS4_10UnderscoreESX_SX_EEEEENS4_13SM90_TMA_LOADENS4_14ComposedLayoutINS4_7SwizzleILi3ELi4ELi3EEENS4_18smem_ptr_flag_bitsILi16EEENST_INS5_IJNSA_ILi8EEESF_EEENS5_IJSF_SB_EEEEEEEvNS4_8identityES10_S1A_vS1B_EENS_8epilogue10collective6detail29Sm90TmaWarpSpecializedAdapterINS1E_15DefaultEpilogueISI_SJ_SJ_NS1D_6thread17LinearCombinationISI_Li1EffLNS1I_9ScaleType4KindE0ELNS_15FloatRoundStyleE2ESI_EENS1_15EpilogueDefaultEEEEEvvEEEEvNT_6ParamsE,"ax",@progbits
	.align	128
.text._ZN7cutlass13device_kernelINS_4gemm6kernel13GemmUniversalIN4cute5tupleIJiiiiEEENS1_10collective13CollectiveMmaINS1_34MainloopSm90TmaGmmaWarpSpecializedILi4ENS5_IJNS4_1CILi1EEESB_SB_EEENS1_32KernelTmaWarpSpecializedPingpongEEENS5_IJNSA_ILi64EEENSA_ILi128EEESG_EEENS_10bfloat16_tENS5_IJlSB_lEEESI_SJ_NS4_8TiledMMAINS4_8MMA_AtomIJNS4_4SM904GMMA28MMA_64x128x16_F32BF16BF16_SSILNSN_5MajorE0ELSP_0ELNSN_7ScaleInE1ELSQ_1EEEEEENS4_6LayoutISC_NS5_IJNSA_ILi0EEESU_SU_EEEEENS5_IJNS4_10UnderscoreESX_SX_EEEEENS4_13SM90_TMA_LOADENS4_14ComposedLayoutINS4_7SwizzleILi3ELi4ELi3EEENS4_18smem_ptr_flag_bitsILi16EEENST_INS5_IJNSA_ILi8EEESF_EEENS5_IJSF_SB_EEEEEEEvNS4_8identityES10_S1A_vS1B_EENS_8epilogue10collective6detail29Sm90TmaWarpSpecializedAdapterINS1E_15DefaultEpilogueISI_SJ_SJ_NS1D_6thread17LinearCombinationISI_Li1EffLNS1I_9ScaleType4KindE0ELNS_15FloatRoundStyleE2ESI_EENS1_15EpilogueDefaultEEEEEvvEEEEvNT_6ParamsE:
        .type           _ZN7cutlass13device_kernelINS_4gemm6kernel13GemmUniversalIN4cute5tupleIJiiiiEEENS1_10collective13CollectiveMmaINS1_34MainloopSm90TmaGmmaWarpSpecializedILi4ENS5_IJNS4_1CILi1EEESB_SB_EEENS1_32KernelTmaWarpSpecializedPingpongEEENS5_IJNSA_ILi64EEENSA_ILi128EEESG_EEENS_10bfloat16_tENS5_IJlSB_lEEESI_SJ_NS4_8TiledMMAINS4_8MMA_AtomIJNS4_4SM904GMMA28MMA_64x128x16_F32BF16BF16_SSILNSN_5MajorE0ELSP_0ELNSN_7ScaleInE1ELSQ_1EEEEEENS4_6LayoutISC_NS5_IJNSA_ILi0EEESU_SU_EEEEENS5_IJNS4_10UnderscoreESX_SX_EEEEENS4_13SM90_TMA_LOADENS4_14ComposedLayoutINS4_7SwizzleILi3ELi4ELi3EEENS4_18smem_ptr_flag_bitsILi16EEENST_INS5_IJNSA_ILi8EEESF_EEENS5_IJSF_SB_EEEEEEEvNS4_8identityES10_S1A_vS1B_EENS_8epilogue10collective6detail29Sm90TmaWarpSpecializedAdapterINS1E_15DefaultEpilogueISI_SJ_SJ_NS1D_6thread17LinearCombinationISI_Li1EffLNS1I_9ScaleType4KindE0ELNS_15FloatRoundStyleE2ESI_EENS1_15EpilogueDefaultEEEEEvvEEEEvNT_6ParamsE,@function
        .size           _ZN7cutlass13device_kernelINS_4gemm6kernel13GemmUniversalIN4cute5tupleIJiiiiEEENS1_10collective13CollectiveMmaINS1_34MainloopSm90TmaGmmaWarpSpecializedILi4ENS5_IJNS4_1CILi1EEESB_SB_EEENS1_32KernelTmaWarpSpecializedPingpongEEENS5_IJNSA_ILi64EEENSA_ILi128EEESG_EEENS_10bfloat16_tENS5_IJlSB_lEEESI_SJ_NS4_8TiledMMAINS4_8MMA_AtomIJNS4_4SM904GMMA28MMA_64x128x16_F32BF16BF16_SSILNSN_5MajorE0ELSP_0ELNSN_7ScaleInE1ELSQ_1EEEEEENS4_6LayoutISC_NS5_IJNSA_ILi0EEESU_SU_EEEEENS5_IJNS4_10UnderscoreESX_SX_EEEEENS4_13SM90_TMA_LOADENS4_14ComposedLayoutINS4_7SwizzleILi3ELi4ELi3EEENS4_18smem_ptr_flag_bitsILi16EEENST_INS5_IJNSA_ILi8EEESF_EEENS5_IJSF_SB_EEEEEEEvNS4_8identityES10_S1A_vS1B_EENS_8epilogue10collective6detail29Sm90TmaWarpSpecializedAdapterINS1E_15DefaultEpilogueISI_SJ_SJ_NS1D_6thread17LinearCombinationISI_Li1EffLNS1I_9ScaleType4KindE0ELNS_15FloatRoundStyleE2ESI_EENS1_15EpilogueDefaultEEEEEvvEEEEvNT_6ParamsE,(.L_x_196 - _ZN7cutlass13device_kernelINS_4gemm6kernel13GemmUniversalIN4cute5tupleIJiiiiEEENS1_10collective13CollectiveMmaINS1_34MainloopSm90TmaGmmaWarpSpecializedILi4ENS5_IJNS4_1CILi1EEESB_SB_EEENS1_32KernelTmaWarpSpecializedPingpongEEENS5_IJNSA_ILi64EEENSA_ILi128EEESG_EEENS_10bfloat16_tENS5_IJlSB_lEEESI_SJ_NS4_8TiledMMAINS4_8MMA_AtomIJNS4_4SM904GMMA28MMA_64x128x16_F32BF16BF16_SSILNSN_5MajorE0ELSP_0ELNSN_7ScaleInE1ELSQ_1EEEEEENS4_6LayoutISC_NS5_IJNSA_ILi0EEESU_SU_EEEEENS5_IJNS4_10UnderscoreESX_SX_EEEEENS4_13SM90_TMA_LOADENS4_14ComposedLayoutINS4_7SwizzleILi3ELi4ELi3EEENS4_18smem_ptr_flag_bitsILi16EEENST_INS5_IJNSA_ILi8EEESF_EEENS5_IJSF_SB_EEEEEEEvNS4_8identityES10_S1A_vS1B_EENS_8epilogue10collective6detail29Sm90TmaWarpSpecializedAdapterINS1E_15DefaultEpilogueISI_SJ_SJ_NS1D_6thread17LinearCombinationISI_Li1EffLNS1I_9ScaleType4KindE0ELNS_15FloatRoundStyleE2ESI_EENS1_15EpilogueDefaultEEEEEvvEEEEvNT_6ParamsE)
        .other          _ZN7cutlass13device_kernelINS_4gemm6kernel13GemmUniversalIN4cute5tupleIJiiiiEEENS1_10collective13CollectiveMmaINS1_34MainloopSm90TmaGmmaWarpSpecializedILi4ENS5_IJNS4_1CILi1EEESB_SB_EEENS1_32KernelTmaWarpSpecializedPingpongEEENS5_IJNSA_ILi64EEENSA_ILi128EEESG_EEENS_10bfloat16_tENS5_IJlSB_lEEESI_SJ_NS4_8TiledMMAINS4_8MMA_AtomIJNS4_4SM904GMMA28MMA_64x128x16_F32BF16BF16_SSILNSN_5MajorE0ELSP_0ELNSN_7ScaleInE1ELSQ_1EEEEEENS4_6LayoutISC_NS5_IJNSA_ILi0EEESU_SU_EEEEENS5_IJNS4_10UnderscoreESX_SX_EEEEENS4_13SM90_TMA_LOADENS4_14ComposedLayoutINS4_7SwizzleILi3ELi4ELi3EEENS4_18smem_ptr_flag_bitsILi16EEENST_INS5_IJNSA_ILi8EEESF_EEENS5_IJSF_SB_EEEEEEEvNS4_8identityES10_S1A_vS1B_EENS_8epilogue10collective6detail29Sm90TmaWarpSpecializedAdapterINS1E_15DefaultEpilogueISI_SJ_SJ_NS1D_6thread17LinearCombinationISI_Li1EffLNS1I_9ScaleType4KindE0ELNS_15FloatRoundStyleE2ESI_EENS1_15EpilogueDefaultEEEEEvvEEEEvNT_6ParamsE,@"STO_CUDA_ENTRY STV_DEFAULT"
_ZN7cutlass13device_kernelINS_4gemm6kernel13GemmUniversalIN4cute5tupleIJiiiiEEENS1_10collective13CollectiveMmaINS1_34MainloopSm90TmaGmmaWarpSpecializedILi4ENS5_IJNS4_1CILi1EEESB_SB_EEENS1_32KernelTmaWarpSpecializedPingpongEEENS5_IJNSA_ILi64EEENSA_ILi128EEESG_EEENS_10bfloat16_tENS5_IJlSB_lEEESI_SJ_NS4_8TiledMMAINS4_8MMA_AtomIJNS4_4SM904GMMA28MMA_64x128x16_F32BF16BF16_SSILNSN_5MajorE0ELSP_0ELNSN_7ScaleInE1ELSQ_1EEEEEENS4_6LayoutISC_NS5_IJNSA_ILi0EEESU_SU_EEEEENS5_IJNS4_10UnderscoreESX_SX_EEEEENS4_13SM90_TMA_LOADENS4_14ComposedLayoutINS4_7SwizzleILi3ELi4ELi3EEENS4_18smem_ptr_flag_bitsILi16EEENST_INS5_IJNSA_ILi8EEESF_EEENS5_IJSF_SB_EEEEEEEvNS4_8identityES10_S1A_vS1B_EENS_8epilogue10collective6detail29Sm90TmaWarpSpecializedAdapterINS1E_15DefaultEpilogueISI_SJ_SJ_NS1D_6thread17LinearCombinationISI_Li1EffLNS1I_9ScaleType4KindE0ELNS_15FloatRoundStyleE2ESI_EENS1_15EpilogueDefaultEEEEEvvEEEEvNT_6ParamsE:
[----:B------:R-:W0:Y:S01]  /*0000*/  LDC R1, c[0x0][0x28] ;  /* 0x00000a00ff017b82 */ /* 0x000e220000000800 */
[----:B------:R-:W1:Y:S01]  /*0010*/  S2R R4, SR_TID.X ;  /* 0x0000000000047919 */ /* 0x000e620000002100 */
[----:B------:R-:W-:Y:S01]  /*0020*/  ELECT P0, URZ, PT ;  /* 0x00000000003f782f */ /* 0x000fe20003800000 */
[----:B------:R-:W-:Y:S01]  /*0030*/  BSSY B0, `(.L_x_0) ;  /* 0x0000014000007945 */ /* 0x000fe20003800000 */
[----:B-1----:R-:W-:-:S05]  /*0040*/  SHF.R.U32.HI R0, RZ, 0x5, R4 ;  /* 0x00000005ff007819 */ /* 0x002fca0000011604 */
[----:B------:R-:W1:Y:S02]  /*0050*/  SHFL.IDX PT, R2, R0, RZ, 0x1f ;  /* 0x00001fff00027589 */ /* 0x000e6400000e0000 */
[----:B-1----:R-:W-:Y:S02]  /*0060*/  R2UR UR8, R2 ;  /* 0x00000000020872ca */ /* 0x002fe400000e0000 */
[----:B------:R-:W-:-:S05]  /*0070*/  SHF.R.U32.HI R2, RZ, 0x7, R4 ;  /* 0x00000007ff027819 */ /* 0x000fca0000011604 */
[----:B------:R1:W2:Y:S06]  /*0080*/  SHFL.IDX PT, R3, R2, RZ, 0x1f ;  /* 0x00001fff02037589 */ /* 0x0002ac00000e0000 */
[----:B------:R-:W-:Y:S02]  /*0090*/  USHF.R.S32.HI UR4, URZ, 0x1f, UR8 ;  /* 0x0000001f3f047899 */ /* 0x000fe40008011408 */
[----:B------:R-:W-:Y:S02]  /*00a0*/  ISETP.NE.OR P0, PT, RZ, UR8, !P0 ;  /* 0x00000008ff007c0c */ /* 0x000fe4000c705670 */
[----:B------:R-:W-:-:S04]  /*00b0*/  ULEA.HI UR4, UR4, UR8, URZ, 0x2 ;  /* 0x0000000804047291 */ /* 0x000fc8000f8f103f */
[----:B------:R-:W-:-:S04]  /*00c0*/  ULOP3.LUT UR4, UR4, 0xfffffffc, URZ, 0xc0, !UPT ;  /* 0xfffffffc04047892 */ /* 0x000fc8000f8ec03f */
[----:B------:R-:W-:-:S03]  /*00d0*/  UIADD3 UR8, UR8, -UR4, URZ ;  /* 0x8000000408087290 */ /* 0x000fc6000fffe03f */
[----:B01----:R-:W-:Y:S09]  /*00e0*/  @P0 BRA `(.L_x_1) ;  /* 0x0000000000200947 */ /* 0x003ff20003800000 */
[----:B------:R-:W-:Y:S02]  /*00f0*/  ULDC.64 UR4, c[0x0][0x198] ;  /* 0x0000660000047ab9 */ /* 0x000fe40000000a00 */
[----:B------:R-:W-:Y:S02]  /*0100*/  UIADD3 UR6, UP0, UR4, 0xf0, URZ ;  /* 0x000000f004067890 */ /* 0x000fe4000ff1e03f */
[----:B------:R-:W-:Y:S02]  /*0110*/  UIADD3 UR4, UP1, UR4, 0x1f0, URZ ;  /* 0x000001f004047890 */ /* 0x000fe4000ff3e03f */
[----:B------:R-:W-:Y:S02]  /*0120*/  UIADD3.X UR7, URZ, UR5, URZ, UP0, !UPT ;  /* 0x000000053f077290 */ /* 0x000fe400087fe43f */
[----:B------:R-:W-:-:S07]  /*0130*/  UIADD3.X UR5, URZ, UR5, URZ, UP1, !UPT ;  /* 0x000000053f057290 */ /* 0x000fce0008ffe43f */
[----:B------:R0:W-:Y:S02]  /*0140*/  UTMACCTL.PF [UR6] ;  /* 0x00000000060079b9 */ /* 0x0001e40008040000 */
[----:B------:R0:W-:Y:S02]  /*0150*/  UTMACCTL.PF [UR4] ;  /* 0x00000000040079b9 */ /* 0x0001e40008040000 */
[----:B0-----:R-:W-:Y:S01]  /*0160*/  NOP ;  /* 0x0000000000007918 */ /* 0x001fe20000000000 */
.L_x_1:
[----:B------:R-:W-:Y:S05]  /*0170*/  BSYNC B0 ;  /* 0x0000000000007941 */ /* 0x000fea0003800000 */
.L_x_0:
[----:B------:R-:W0:Y:S01]  /*0180*/  SHFL.IDX PT, R5, R0, RZ, 0x1f ;  /* 0x00001fff00057589 */ /* 0x000e2200000e0000 */
[----:B--2---:R-:W-:Y:S01]  /*0190*/  R2UR UR15, R3 ;  /* 0x00000000030f72ca */ /* 0x004fe200000e0000 */
[----:B------:R-:W-:-:S04]  /*01a0*/  UISETP.NE.AND UP0, UPT, UR8, 0x3, UPT ;  /* 0x000000030800788c */ /* 0x000fc8000bf05270 */
[----:B------:R-:W-:-:S08]  /*01b0*/  UISETP.EQ.OR UP0, UPT, UR8, URZ, !UP0 ;  /* 0x0000003f0800728c */ /* 0x000fd0000c702670 */
[----:B------:R-:W-:Y:S02]  /*01c0*/  UIADD3 UR18, UR15, -0x1, URZ ;  /* 0xffffffff0f127890 */ /* 0x000fe4000fffe03f */
[----:B------:R-:W-:Y:S02]  /*01d0*/  UISETP.EQ.AND UP0, UPT, UR15, URZ, UP0 ;  /* 0x0000003f0f00728c */ /* 0x000fe40008702270 */
[----:B------:R-:W-:Y:S02]  /*01e0*/  UISETP.GE.U32.AND UP1, UPT, UR18, 0x2, UPT ;  /* 0x000000021200788c */ /* 0x000fe4000bf26070 */
[----:B------:R-:W-:Y:S01]  /*01f0*/  USEL UR40, URZ, 0x1, !UP0 ;  /* 0x000000013f287887 */ /* 0x000fe2000c000000 */
[----:B0-----:R-:W-:-:S03]  /*0200*/  ISETP.NE.AND P0, PT, R5, RZ, PT ;  /* 0x000000ff0500720c */ /* 0x001fc60003f05270 */
[----:B------:R-:W-:-:S10]  /*0210*/  USEL UR40, UR40, 0x2, UP1 ;  /* 0x0000000228287887 */ /* 0x000fd40008800000 */
[----:B------:R-:W-:Y:S05]  /*0220*/  @P0 BRA `(.L_x_2) ;  /* 0x0000000000580947 */ /* 0x000fea0003800000 */
[----:B------:R-:W0:Y:S01]  /*0230*/  S2UR UR9, SR_CgaCtaId ;  /* 0x00000000000979c3 */ /* 0x000e220000008800 */
[----:B------:R-:W-:Y:S01]  /*0240*/  UMOV UR4, 0x400 ;  /* 0x0000040000047882 */ /* 0x000fe20000000000 */
[----:B------:R-:W-:Y:S01]  /*0250*/  UMOV UR5, 0x1 ;  /* 0x0000000100057882 */ /* 0x000fe20000000000 */
[----:B------:R-:W-:Y:S01]  /*0260*/  UMOV UR6, 0x80 ;  /* 0x0000008000067882 */ /* 0x000fe20000000000 */
[----:B------:R-:W-:Y:S01]  /*0270*/  ELECT P0, URZ, PT ;  /* 0x00000000003f782f */ /* 0x000fe20003800000 */
[----:B------:R-:W-:-:S04]  /*0280*/  UIADD3 UR6, -UR6, 0x100000, URZ ;  /* 0x0010000006067890 */ /* 0x000fc8000fffe13f */
[----:B------:R-:W-:Y:S02]  /*0290*/  USHF.L.U32 UR7, UR6, 0xb, URZ ;  /* 0x0000000b06077899 */ /* 0x000fe4000800063f */
[----:B------:R-:W-:Y:S02]  /*02a0*/  USHF.L.U32 UR6, UR6, 0x1, URZ ;  /* 0x0000000106067899 */ /* 0x000fe4000800063f */
[----:B0-----:R-:W-:Y:S02]  /*02b0*/  ULEA UR9, UR9, UR4, 0x18 ;  /* 0x0000000409097291 */ /* 0x001fe4000f8ec03f */
[----:B------:R-:W-:-:S04]  /*02c0*/  UIADD3 UR4, -UR5, 0x100000, URZ ;  /* 0x0010000005047890 */ /* 0x000fc8000fffe13f */
[----:B------:R-:W-:Y:S02]  /*02d0*/  USHF.L.U32 UR5, UR4, 0xb, URZ ;  /* 0x0000000b04057899 */ /* 0x000fe4000800063f */
[----:B------:R-:W-:Y:S01]  /*02e0*/  USHF.L.U32 UR4, UR4, 0x1, URZ ;  /* 0x0000000104047899 */ /* 0x000fe2000800063f */
[----:B------:R-:W0:Y:S11]  /*02f0*/  FENCE.VIEW.ASYNC.S ;  /* 0x00000000000073c6 */ /* 0x000e360000000000 */
[----:B0-----:R0:W1:Y:S01]  /*0300*/  SYNCS.EXCH.64 URZ, [UR9], UR4 ;  /* 0x00000004093f75b2 */ /* 0x0010620008000100 */
[----:B------:R0:W2:Y:S01]  /*0310*/  SYNCS.EXCH.64 URZ, [UR9+0x20], UR6 ;  /* 0x00002006093f75b2 */ /* 0x0000a20008000100 */
[----:B------:R0:W3:Y:S01]  /*0320*/  SYNCS.EXCH.64 URZ, [UR9+0x8], UR4 ;  /* 0x00000804093f75b2 */ /* 0x0000e20008000100 */
[----:B------:R0:W4:Y:S01]  /*0330*/  SYNCS.EXCH.64 URZ, [UR9+0x28], UR6 ;  /* 0x00002806093f75b2 */ /* 0x0001220008000100 */
[----:B------:R0:W0:Y:S01]  /*0340*/  SYNCS.EXCH.64 URZ, [UR9+0x10], UR4 ;  /* 0x00001004093f75b2 */ /* 0x0000220008000100 */
[----:B------:R0:W0:Y:S01]  /*0350*/  SYNCS.EXCH.64 URZ, [UR9+0x30], UR6 ;  /* 0x00003006093f75b2 */ /* 0x0000220008000100 */
[----:B------:R0:W0:Y:S01]  /*0360*/  SYNCS.EXCH.64 URZ, [UR9+0x18], UR4 ;  /* 0x00001804093f75b2 */ /* 0x0000220008000100 */
[----:B------:R0:W0:Y:S01]  /*0370*/  SYNCS.EXCH.64 URZ, [UR9+0x38], UR6 ;  /* 0x00003806093f75b2 */ /* 0x0000220008000100 */
[----:B------:R-:W-:Y:S01]  /*0380*/  NOP ;  /* 0x0000000000007918 */ /* 0x000fe20000000000 */
.L_x_2:
[----:B------:R-:W5:Y:S01]  /*0390*/  SHFL.IDX PT, R5, R0, RZ, 0x1f ;  /* 0x00001fff00057589 */ /* 0x000f6200000e0000 */
[----:B------:R-:W-:Y:S01]  /*03a0*/  ELECT P0, URZ, PT ;  /* 0x00000000003f782f */ /* 0x000fe20003800000 */
[----:B------:R-:W-:Y:S01]  /*03b0*/  NOP ;  /* 0x0000000000007918 */ /* 0x000fe20000000000 */
[----:B------:R-:W-:Y:S01]  /*03c0*/  ELECT P1, URZ, PT ;  /* 0x00000000003f782f */ /* 0x000fe20003820000 */
[----:B------:R-:W1:Y:S01]  /*03d0*/  SHFL.IDX PT, R3, R0, RZ, 0x1f ;  /* 0x00001fff00037589 */ /* 0x000e6200000e0000 */
[----:B0-----:R-:W-:Y:S01]  /*03e0*/  UMOV UR4, 0x20 ;  /* 0x0000002000047882 */ /* 0x001fe20000000000 */
[----:B------:R-:W-:Y:S01]  /*03f0*/  UMOV UR12, 0x80 ;  /* 0x00000080000c7882 */ /* 0x000fe20000000000 */
[----:B------:R-:W-:Y:S01]  /*0400*/  NOP ;  /* 0x0000000000007918 */ /* 0x000fe20000000000 */
[----:B------:R0:W0:Y:S01]  /*0410*/  SHFL.IDX PT, R95, R2, RZ, 0x1f ;  /* 0x00001fff025f7589 */ /* 0x00002200000e0000 */
[----:B------:R-:W-:Y:S01]  /*0420*/  ULDC.64 UR54, c[0x0][0x208] ;  /* 0x0000820000367ab9 */ /* 0x000fe20000000a00 */
[----:B-----5:R-:W-:-:S02]  /*0430*/  ISETP.NE.OR P0, PT, R5, RZ, !P0 ;  /* 0x000000ff0500720c */ /* 0x020fc40004705670 */
[----:B-1----:R-:W-:Y:S02]  /*0440*/  ISETP.NE.OR P1, PT, R3, RZ, !P1 ;  /* 0x000000ff0300720c */ /* 0x002fe40004f25670 */
[----:B------:R-:W-:-:S04]  /*0450*/  SHF.R.S32.HI R3, RZ, 0x1f, R4 ;  /* 0x0000001fff037819 */ /* 0x000fc80000011404 */
[----:B------:R-:W-:-:S05]  /*0460*/  LEA.HI R3, R3, R4, RZ, 0x7 ;  /* 0x0000000403037211 */ /* 0x000fca00078f38ff */
[----:B------:R-:W-:Y:S01]  /*0470*/  VOTEU.ALL UP0, P0 ;  /* 0x00000000003f7886 */ /* 0x000fe20000000000 */
[----:B------:R-:W-:Y:S01]  /*0480*/  LOP3.LUT R3, R3, 0xffffff80, RZ, 0xc0, !PT ;  /* 0xffffff8003037812 */ /* 0x000fe200078ec0ff */
[----:B------:R-:W-:-:S03]  /*0490*/  VOTEU.ALL UP1, P1 ;  /* 0x00000000003f7886 */ /* 0x000fc60000820000 */
[----:B------:R-:W1:Y:S01]  /*04a0*/  @!UP0 S2UR UR7, SR_CgaCtaId ;  /* 0x00000000000789c3 */ /* 0x000e620000008800 */
[----:B------:R-:W-:Y:S01]  /*04b0*/  @!UP0 UMOV UR6, 0x400 ;  /* 0x0000040000068882 */ /* 0x000fe20000000000 */
[----:B------:R-:W-:-:S04]  /*04c0*/  @!UP0 UIADD3 UR4, -UR4, 0x100000, URZ ;  /* 0x0010000004048890 */ /* 0x000fc8000fffe13f */
[----:B------:R-:W-:Y:S02]  /*04d0*/  @!UP0 USHF.L.U32 UR5, UR4, 0xb, URZ ;  /* 0x0000000b04058899 */ /* 0x000fe4000800063f */
[----:B------:R-:W-:Y:S01]  /*04e0*/  @!UP0 USHF.L.U32 UR4, UR4, 0x1, URZ ;  /* 0x0000000104048899 */ /* 0x000fe2000800063f */
[----:B------:R-:W-:Y:S01]  /*04f0*/  IMAD.IADD R3, R4, 0x1, -R3 ;  /* 0x0000000104037824 */ /* 0x000fe200078e0a03 */
[----:B------:R-:W-:Y:S01]  /*0500*/  @!UP1 UMOV UR10, 0x400 ;  /* 0x00000400000a9882 */ /* 0x000fe20000000000 */
[----:B------:R-:W-:Y:S01]  /*0510*/  VOTEU.ALL UP2, P1 ;  /* 0x00000000003f7886 */ /* 0x000fe20000840000 */
[----:B------:R-:W-:Y:S01]  /*0520*/  VOTEU.ALL UP3, P1 ;  /* 0x00000000003f7886 */ /* 0x000fe20000860000 */
[----:B------:R-:W-:Y:S01]  /*0530*/  VOTEU.ALL UP4, P1 ;  /* 0x00000000003f7886 */ /* 0x000fe20000880000 */
[----:B------:R-:W5:Y:S01]  /*0540*/  @!UP1 S2UR UR11, SR_CgaCtaId ;  /* 0x00000000000b99c3 */ /* 0x000f620000008800 */
[----:B------:R-:W-:Y:S01]  /*0550*/  VOTEU.ALL UP5, P1 ;  /* 0x00000000003f7886 */ /* 0x000fe200008a0000 */
[----:B------:R-:W-:Y:S01]  /*0560*/  ISETP.NE.AND P1, PT, RZ, UR15, PT ;  /* 0x0000000fff007c0c */ /* 0x000fe2000bf25270 */
[----:B-1----:R-:W-:-:S02]  /*0570*/  @!UP0 ULEA UR9, UR7, UR6, 0x18 ;  /* 0x0000000607098291 */ /* 0x002fc4000f8ec03f */
[----:B------:R-:W-:-:S04]  /*0580*/  @!UP1 UIADD3 UR6, -UR12, 0x100000, URZ ;  /* 0x001000000c069890 */ /* 0x000fc8000fffe13f */
[----:B------:R-:W-:Y:S02]  /*0590*/  @!UP1 USHF.L.U32 UR7, UR6, 0xb, URZ ;  /* 0x0000000b06079899 */ /* 0x000fe4000800063f */
[----:B------:R-:W-:Y:S01]  /*05a0*/  @!UP1 USHF.L.U32 UR6, UR6, 0x1, URZ ;  /* 0x0000000106069899 */ /* 0x000fe2000800063f */
[----:B------:R-:W-:Y:S01]  /*05b0*/  VOTEU.ALL UP0, P0 ;  /* 0x00000000003f7886 */ /* 0x000fe20000000000 */
[----:B-----5:R-:W-:Y:S01]  /*05c0*/  @!UP1 ULEA UR10, UR11, UR10, 0x18 ;  /* 0x0000000a0b0a9291 */ /* 0x020fe2000f8ec03f */
[----:B------:R-:W-:Y:S01]  /*05d0*/  VOTEU.ALL UP1, P0 ;  /* 0x00000000003f7886 */ /* 0x000fe20000020000 */
[----:B------:R-:W1:Y:S02]  /*05e0*/  FENCE.VIEW.ASYNC.S ;  /* 0x00000000000073c6 */ /* 0x000e640000000000 */
[----:B-1----:R-:W2:Y:S02]  /*05f0*/  @!UP0 SYNCS.EXCH.64 URZ, [UR9+0x70], UR4 ;  /* 0x00007004093f85b2 */ /* 0x002ea40008000100 */
[----:B------:R1:W2:Y:S01]  /*0600*/  @!UP1 SYNCS.EXCH.64 URZ, [UR9+0x78], UR4 ;  /* 0x00007804093f95b2 */ /* 0x0002a20008000100 */
[----:B------:R-:W-:Y:S01]  /*0610*/  NOP ;  /* 0x0000000000007918 */ /* 0x000fe20000000000 */
[----:B-1----:R-:W-:-:S02]  /*0620*/  ULDC.64 UR4, c[0x0][0x598] ;  /* 0x0001660000047ab9 */ /* 0x002fc40000000a00 */
[----:B------:R-:W-:Y:S02]  /*0630*/  ISETP.NE.U32.AND P0, PT, RZ, UR4, PT ;  /* 0x00000004ff007c0c */ /* 0x000fe4000bf05070 */
[----:B------:R1:W2:Y:S02]  /*0640*/  @!UP2 SYNCS.EXCH.64 URZ, [UR10+0x50], UR6 ;  /* 0x000050060a3fa5b2 */ /* 0x0002a40008000100 */
[----:B------:R-:W-:Y:S01]  /*0650*/  ISETP.NE.AND.EX P0, PT, RZ, UR5, PT, P0 ;  /* 0x00000005ff007c0c */ /* 0x000fe2000bf05300 */
[----:B------:R1:W2:Y:S01]  /*0660*/  @!UP3 SYNCS.EXCH.64 URZ, [UR10+0x58], UR6 ;  /* 0x000058060a3fb5b2 */ /* 0x0002a20008000100 */
[----:B------:R1:W2:Y:S01]  /*0670*/  @!UP4 SYNCS.EXCH.64 URZ, [UR10+0x60], UR6 ;  /* 0x000060060a3fc5b2 */ /* 0x0002a20008000100 */
[----:B------:R1:W2:Y:S01]  /*0680*/  @!UP5 SYNCS.EXCH.64 URZ, [UR10+0x68], UR6 ;  /* 0x000068060a3fd5b2 */ /* 0x0002a20008000100 */
[----:B------:R-:W-:Y:S01]  /*0690*/  NOP ;  /* 0x0000000000007918 */ /* 0x000fe20000000000 */
[----:B--234-:R-:W-:Y:S08]  /*06a0*/  BAR.SYNC.DEFER_BLOCKING 0x0 ;  /* 0x0000000000007b1d */ /* 0x01cff00000010000 */
[----:B01----:R-:W-:Y:S05]  /*06b0*/  @!P0 BRA `(.L_x_3) ;  /* 0x00000000001c8947 */ /* 0x003fea0003800000 */
[----:B------:R-:W0:Y:S02]  /*06c0*/  LDC.64 R6, c[0x0][0x598] ;  /* 0x00016600ff067b82 */ /* 0x000e240000000a00 */
[----:B0-----:R-:W2:Y:S02]  /*06d0*/  LDG.E.64 R6, desc[UR54][R6.64] ;  /* 0x0000003606067981 */ /* 0x001ea4000c1e1b00 */
[----:B--2---:R-:W-:-:S04]  /*06e0*/  ISETP.NE.U32.AND P0, PT, R6, RZ, PT ;  /* 0x000000ff0600720c */ /* 0x004fc80003f05070 */
[----:B------:R-:W-:-:S13]  /*06f0*/  ISETP.NE.AND.EX P0, PT, R7, RZ, PT, P0 ;  /* 0x000000ff0700720c */ /* 0x000fda0003f05300 */
[----:B------:R-:W-:Y:S05]  /*0700*/  @!P0 BRA `(.L_x_3) ;  /* 0x0000000000088947 */ /* 0x000fea0003800000 */
[----:B------:R1:W5:Y:S01]  /*0710*/  LD.E R22, desc[UR54][R6.64] ;  /* 0x0000003606167980 */ /* 0x000362000c101900 */
[----:B------:R-:W-:Y:S05]  /*0720*/  BRA `(.L_x_4) ;  /* 0x0000000000247947 */ /* 0x000fea0003800000 */
.L_x_3:
[----:B------:R-:W-:Y:S02]  /*0730*/  ULDC.64 UR4, c[0x0][0x588] ;  /* 0x0001620000047ab9 */ /* 0x000fe40000000a00 */
[----:B------:R-:W-:-:S04]  /*0740*/  ISETP.NE.U32.AND P0, PT, RZ, UR4, PT ;  /* 0x00000004ff007c0c */ /* 0x000fc8000bf05070 */
[----:B------:R-:W-:-:S13]  /*0750*/  ISETP.NE.AND.EX P0, PT, RZ, UR5, PT, P0 ;  /* 0x00000005ff007c0c */ /* 0x000fda000bf05300 */
[----:B------:R-:W-:Y:S05]  /*0760*/  @!P0 BRA `(.L_x_5) ;  /* 0x00000000000c8947 */ /* 0x000fea0003800000 */
[----:B------:R-:W0:Y:S02]  /*0770*/  LDC.64 R22, c[0x0][0x588] ;  /* 0x00016200ff167b82 */ /* 0x000e240000000a00 */
[----:B0-----:R0:W5:Y:S01]  /*0780*/  LDG.E R22, desc[UR54][R22.64] ;  /* 0x0000003616167981 */ /* 0x001162000c1e1900 */
[----:B------:R-:W-:Y:S05]  /*0790*/  BRA `(.L_x_4) ;  /* 0x0000000000087947 */ /* 0x000fea0003800000 */
.L_x_5:
[----:B------:R-:W-:Y:S02]  /*07a0*/  ULDC UR4, c[0x0][0x580] ;  /* 0x0001600000047ab9 */ /* 0x000fe40000000800 */
[----:B------:R-:W-:-:S07]  /*07b0*/  IMAD.U32 R22, RZ, RZ, UR4 ;  /* 0x00000004ff167e24 */ /* 0x000fce000f8e00ff */
.L_x_4:
[----:B------:R-:W-:Y:S02]  /*07c0*/  ULDC.64 UR4, c[0x0][0x5a0] ;  /* 0x0001680000047ab9 */ /* 0x000fe40000000a00 */
[----:B------:R-:W-:-:S04]  /*07d0*/  ISETP.NE.U32.AND P0, PT, RZ, UR4, PT ;  /* 0x00000004ff007c0c */ /* 0x000fc8000bf05070 */
[----:B------:R-:W-:-:S13]  /*07e0*/  ISETP.NE.AND.EX P0, PT, RZ, UR5, PT, P0 ;  /* 0x00000005ff007c0c */ /* 0x000fda000bf05300 */
[----:B------:R-:W-:Y:S05]  /*07f0*/  @!P0 BRA `(.L_x_6) ;  /* 0x00000000001c8947 */ /* 0x000fea0003800000 */
[----:B-1----:R-:W1:Y:S02]  /*0800*/  LDC.64 R6, c[0x0][0x5a0] ;  /* 0x00016800ff067b82 */ /* 0x002e640000000a00 */
[----:B-1----:R-:W2:Y:S02]  /*0810*/  LDG.E.64 R6, desc[UR54][R6.64] ;  /* 0x0000003606067981 */ /* 0x002ea4000c1e1b00 */
[----:B--2---:R-:W-:-:S04]  /*0820*/  ISETP.NE.U32.AND P0, PT, R6, RZ, PT ;  /* 0x000000ff0600720c */ /* 0x004fc80003f05070 */
[----:B------:R-:W-:-:S13]  /*0830*/  ISETP.NE.AND.EX P0, PT, R7, RZ, PT, P0 ;  /* 0x000000ff0700720c */ /* 0x000fda0003f05300 */
[----:B------:R-:W-:Y:S05]  /*0840*/  @!P0 BRA `(.L_x_6) ;  /* 0x0000000000088947 */ /* 0x000fea0003800000 */
[----:B0-----:R2:W5:Y:S01]  /*0850*/  LD.E R23, desc[UR54][R6.64] ;  /* 0x0000003606177980 */ /* 0x001562000c101900 */
[----:B------:R-:W-:Y:S05]  /*0860*/  BRA `(.L_x_7) ;  /* 0x0000000000247947 */ /* 0x000fea0003800000 */
.L_x_6:
[----:B------:R-:W-:Y:S02]  /*0870*/  ULDC.64 UR4, c[0x0][0x590] ;  /* 0x0001640000047ab9 */ /* 0x000fe40000000a00 */
[----:B------:R-:W-:-:S04]  /*0880*/  ISETP.NE.U32.AND P0, PT, RZ, UR4, PT ;  /* 0x00000004ff007c0c */ /* 0x000fc8000bf05070 */
[----:B------:R-:W-:-:S13]  /*0890*/  ISETP.NE.AND.EX P0, PT, RZ, UR5, PT, P0 ;  /* 0x00000005ff007c0c */ /* 0x000fda000bf05300 */
[----:B------:R-:W-:Y:S05]  /*08a0*/  @!P0 BRA `(.L_x_8) ;  /* 0x00000000000c8947 */ /* 0x000fea0003800000 */
[----:B-1----:R-:W0:Y:S02]  /*08b0*/  LDC.64 R6, c[0x0][0x590] ;  /* 0x00016400ff067b82 */ /* 0x002e240000000a00 */
[----:B0-----:R0:W5:Y:S01]  /*08c0*/  LDG.E R23, desc[UR54][R6.64] ;  /* 0x0000003606177981 */ /* 0x001162000c1e1900 */
[----:B------:R-:W-:Y:S05]  /*08d0*/  BRA `(.L_x_7) ;  /* 0x0000000000087947 */ /* 0x000fea0003800000 */
.L_x_8:
[----:B------:R-:W-:Y:S02]  /*08e0*/  ULDC UR4, c[0x0][0x584] ;  /* 0x0001610000047ab9 */ /* 0x000fe40000000800 */
[----:B0-----:R-:W-:-:S07]  /*08f0*/  IMAD.U32 R23, RZ, RZ, UR4 ;  /* 0x00000004ff177e24 */ /* 0x001fce000f8e00ff */
.L_x_7:
[----:B------:R-:W3:Y:S01]  /*0900*/  S2UR UR10, SR_CTAID.Y ;  /* 0x00000000000a79c3 */ /* 0x000ee20000002600 */
[----:B------:R-:W-:Y:S01]  /*0910*/  ULDC UR5, c[0x0][0x65c] ;  /* 0x0001970000057ab9 */ /* 0x000fe20000000800 */
[----:B------:R-:W-:Y:S01]  /*0920*/  UISETP.NE.AND UP0, UPT, UR15, 0x2, UPT ;  /* 0x000000020f00788c */ /* 0x000fe2000bf05270 */
[----:B------:R-:W-:Y:S01]  /*0930*/  IMAD.MOV.U32 R18, RZ, RZ, -0x1 ;  /* 0xffffffffff127424 */ /* 0x000fe200078e00ff */
[----:B------:R-:W-:Y:S01]  /*0940*/  UISETP.NE.AND UP2, UPT, UR5, 0x1, UPT ;  /* 0x000000010500788c */ /* 0x000fe2000bf45270 */
[----:B------:R-:W-:Y:S02]  /*0950*/  IMAD.MOV.U32 R2, RZ, RZ, -0x1 ;  /* 0xffffffffff027424 */ /* 0x000fe400078e00ff */
[----:B------:R-:W-:Y:S01]  /*0960*/  IMAD.MOV.U32 R19, RZ, RZ, -0x1 ;  /* 0xffffffffff137424 */ /* 0x000fe200078e00ff */
[----:B------:R-:W4:Y:S01]  /*0970*/  S2UR UR4, SR_CTAID.X ;  /* 0x00000000000479c3 */ /* 0x000f220000002500 */
[----:B------:R-:W-:-:S06]  /*0980*/  UP2UR UR38, UPR, URZ, 0x4 ;  /* 0x000000043f267883 */ /* 0x000fcc0008000000 */
[----:B------:R-:W-:Y:S01]  /*0990*/  @UP2 ULDC UR12, c[0x0][0x10] ;  /* 0x00000400000c2ab9 */ /* 0x000fe20000000800 */
[----:B------:R-:W-:Y:S01]  /*09a0*/  @UP2 UMOV UR7, URZ ;  /* 0x0000003f00072c82 */ /* 0x000fe20008000000 */
[----:B------:R-:W-:Y:S01]  /*09b0*/  @UP2 UMOV UR5, URZ ;  /* 0x0000003f00052c82 */ /* 0x000fe20008000000 */
[----:B012---:R-:W0:Y:S01]  /*09c0*/  LDC.64 R6, c[0x0][0x650] ;  /* 0x00019400ff067b82 */ /* 0x007e220000000a00 */
[----:B---3--:R-:W-:Y:S02]  /*09d0*/  @UP2 UMOV UR9, UR10 ;  /* 0x0000000a00092c82 */ /* 0x008fe40008000000 */
[----:B------:R-:W-:Y:S01]  /*09e0*/  @UP2 UMOV UR6, UR9 ;  /* 0x0000000900062c82 */ /* 0x000fe20008000000 */
[----:B------:R-:W-:Y:S01]  /*09f0*/  @!UP2 UMOV UR9, UR10 ;  /* 0x0000000a0009ac82 */ /* 0x000fe20008000000 */
[----:B----4-:R-:W-:-:S03]  /*0a00*/  @UP2 UIMAD.WIDE.U32 UR12, UR4, UR12, UR6 ;  /* 0x0000000c040c22a5 */ /* 0x010fc6000f8e0006 */
[----:B------:R-:W-:Y:S01]  /*0a10*/  @!UP2 ULDC UR6, c[0x0][0xc] ;  /* 0x000003000006aab9 */ /* 0x000fe20000000800 */
[----:B------:R-:W-:Y:S01]  /*0a20*/  @UP2 UIADD3 UR14, UR13, UR5, URZ ;  /* 0x000000050d0e2290 */ /* 0x000fe2000fffe03f */
[----:B------:R-:W-:Y:S02]  /*0a30*/  ULDC UR10, c[0x0][0xc] ;  /* 0x00000300000a7ab9 */ /* 0x000fe40000000800 */
[----:B------:R-:W-:Y:S01]  /*0a40*/  UMOV UR5, URZ ;  /* 0x0000003f00057c82 */ /* 0x000fe20008000000 */
[----:B------:R-:W-:Y:S01]  /*0a50*/  ULDC UR11, c[0x0][0x10] ;  /* 0x00000400000b7ab9 */ /* 0x000fe20000000800 */
[----:B------:R-:W-:Y:S02]  /*0a60*/  @!UP2 UIMAD.WIDE.U32 UR6, UR6, UR9, UR4 ;  /* 0x000000090606a2a5 */ /* 0x000fe4000f8e0004 */
[----:B------:R-:W-:Y:S01]  /*0a70*/  UIMAD.WIDE.U32 UR10, UR10, UR11, URZ ;  /* 0x0000000b0a0a72a5 */ /* 0x000fe2000f8e003f */
[----:B------:R-:W-:-:S03]  /*0a80*/  ULDC UR13, c[0x0][0x14] ;  /* 0x00000500000d7ab9 */ /* 0x000fc60000000800 */
[----:B------:R-:W-:Y:S02]  /*0a90*/  UIMAD.WIDE.U32 UR52, UR10, UR13, URZ ;  /* 0x0000000d0a3472a5 */ /* 0x000fe4000f8e003f */
[----:B------:R-:W-:Y:S01]  /*0aa0*/  UIMAD UR39, UR11, UR13, URZ ;  /* 0x0000000d0b2772a4 */ /* 0x000fe2000f8e023f */
[----:B------:R-:W-:Y:S01]  /*0ab0*/  @!UP2 UMOV UR12, UR6 ;  /* 0x00000006000cac82 */ /* 0x000fe20008000000 */
[----:B------:R-:W-:Y:S02]  /*0ac0*/  @!UP2 UMOV UR14, UR7 ;  /* 0x00000007000eac82 */ /* 0x000fe40008000000 */
[----:B------:R-:W-:Y:S02]  /*0ad0*/  UIADD3 UR39, UR53, UR39, URZ ;  /* 0x0000002735277290 */ /* 0x000fe4000fffe03f */
[----:B------:R-:W-:-:S04]  /*0ae0*/  UIADD3 UR6, UP1, UR12, UR52, URZ ;  /* 0x000000340c067290 */ /* 0x000fc8000ff3e03f */
[----:B------:R-:W-:Y:S02]  /*0af0*/  UIADD3.X UR7, UR14, UR39, URZ, UP1, !UPT ;  /* 0x000000270e077290 */ /* 0x000fe40008ffe43f */
[----:B------:R-:W-:Y:S02]  /*0b00*/  USEL UR6, UR6, UR12, !UP0 ;  /* 0x0000000c06067287 */ /* 0x000fe4000c000000 */
[----:B------:R-:W-:-:S04]  /*0b10*/  USEL UR7, UR7, UR14, !UP0 ;  /* 0x0000000e07077287 */ /* 0x000fc8000c000000 */
[----:B0-----:R-:W-:Y:S01]  /*0b20*/  ISETP.LE.U32.AND P0, PT, R6, UR6, PT ;  /* 0x0000000606007c0c */ /* 0x001fe2000bf03070 */
[----:B------:R-:W-:Y:S02]  /*0b30*/  IMAD.U32 R16, RZ, RZ, UR6 ;  /* 0x00000006ff107e24 */ /* 0x000fe4000f8e00ff */
[----:B------:R-:W-:Y:S02]  /*0b40*/  IMAD.U32 R0, RZ, RZ, UR7 ;  /* 0x00000007ff007e24 */ /* 0x000fe4000f8e00ff */
[----:B------:R-:W-:-:S03]  /*0b50*/  IMAD.U32 R17, RZ, RZ, UR7 ;  /* 0x00000007ff117e24 */ /* 0x000fc6000f8e00ff */
[----:B------:R-:W-:Y:S02]  /*0b60*/  ISETP.GE.U32.AND.EX P0, PT, R0, R7, PT, P0 ;  /* 0x000000070000720c */ /* 0x000fe40003f06100 */
[----:B------:R-:W-:-:S11]  /*0b70*/  PRMT R0, RZ, 0x7610, R0 ;  /* 0x00007610ff007816 */ /* 0x000fd60000000000 */
[----:B------:R-:W-:Y:S05]  /*0b80*/  @P0 BRA `(.L_x_9) ;  /* 0x00000004008c0947 */ /* 0x000fea0003800000 */
[----:B------:R-:W-:Y:S01]  /*0b90*/  I2FP.F32.U32 R0, UR4 ;  /* 0x0000000400007c45 */ /* 0x000fe20008201000 */
[----:B------:R-:W-:Y:S01]  /*0ba0*/  ULDC.64 UR16, c[0x0][0x628] ;  /* 0x00018a0000107ab9 */ /* 0x000fe20000000a00 */
[----:B------:R-:W-:Y:S01]  /*0bb0*/  ULDC UR6, c[0x0][0x150] ;  /* 0x0000540000067ab9 */ /* 0x000fe20000000800 */
[----:B------:R-:W-:Y:S01]  /*0bc0*/  ISETP.NE.U32.AND P0, PT, RZ, UR16, PT ;  /* 0x00000010ff007c0c */ /* 0x000fe2000bf05070 */
[----:B------:R-:W-:Y:S01]  /*0bd0*/  ULDC UR15, c[0x0][0x630] ;  /* 0x00018c00000f7ab9 */ /* 0x000fe20000000800 */
[----:B------:R-:W-:Y:S01]  /*0be0*/  FMUL R0, R0, UR6 ;  /* 0x0000000600007c20 */ /* 0x000fe20008400000 */
[----:B------:R-:W-:Y:S01]  /*0bf0*/  R2UR UR19, R16 ;  /* 0x00000000101372ca */ /* 0x000fe200000e0000 */
[----:B------:R-:W-:Y:S01]  /*0c00*/  ULDC UR21, c[0x0][0x154] ;  /* 0x0000550000157ab9 */ /* 0x000fe20000000800 */
[----:B------:R-:W-:Y:S01]  /*0c10*/  ISETP.NE.AND.EX P0, PT, RZ, UR17, PT, P0 ;  /* 0x00000011ff007c0c */ /* 0x000fe2000bf05300 */
[----:B------:R0:W1:Y:S01]  /*0c20*/  F2I.U32.TRUNC.NTZ R2, R0 ;  /* 0x0000000000027305 */ /* 0x000062000020f000 */
[----:B------:R-:W-:-:S02]  /*0c30*/  R2UR UR20, R17 ;  /* 0x00000000111472ca */ /* 0x000fc400000e0000 */
[----:B------:R-:W-:Y:S02]  /*0c40*/  R2UR UR6, R16 ;  /* 0x00000000100672ca */ /* 0x000fe400000e0000 */
[----:B------:R-:W-:-:S07]  /*0c50*/  R2UR UR7, R17 ;  /* 0x00000000110772ca */ /* 0x000fce00000e0000 */
[----:B0-----:R-:W-:Y:S08]  /*0c60*/  @!P0 BRA `(.L_x_10) ;  /* 0x0000000000308947 */ /* 0x001ff00003800000 */
[----:B------:R-:W-:Y:S01]  /*0c70*/  R2UR UR6, R16 ;  /* 0x00000000100672ca */ /* 0x000fe200000e0000 */
[----:B------:R-:W-:Y:S01]  /*0c80*/  ULDC UR12, c[0x0][0x634] ;  /* 0x00018d00000c7ab9 */ /* 0x000fe20000000800 */
[----:B------:R-:W-:-:S11]  /*0c90*/  R2UR UR14, R17 ;  /* 0x00000000110e72ca */ /* 0x000fd600000e0000 */
[----:B------:R-:W-:-:S04]  /*0ca0*/  UIADD3 UR12, UP1, UR6, UR12, URZ ;  /* 0x0000000c060c7290 */ /* 0x000fc8000ff3e03f */
[----:B------:R-:W-:-:S04]  /*0cb0*/  UIADD3.X UR14, URZ, UR14, URZ, UP1, !UPT ;  /* 0x0000000e3f0e7290 */ /* 0x000fc80008ffe43f */
[----:B------:R-:W-:-:S04]  /*0cc0*/  UIMAD.WIDE.U32 UR6, UR14, UR16, URZ ;  /* 0x000000100e0672a5 */ /* 0x000fc8000f8e003f */
[----:B------:R-:W-:Y:S02]  /*0cd0*/  UIMAD.WIDE.U32 UR10, UP1, UR12, UR17, UR6 ;  /* 0x000000110c0a72a5 */ /* 0x000fe4000f820006 */
[----:B------:R-:W-:Y:S02]  /*0ce0*/  UIMAD.WIDE.U32 UR6, UR12, UR16, URZ ;  /* 0x000000100c0672a5 */ /* 0x000fe4000f8e003f */
[----:B------:R-:W-:Y:S02]  /*0cf0*/  UIADD3.X UR13, URZ, URZ, URZ, UP1, !UPT ;  /* 0x0000003f3f0d7290 */ /* 0x000fe40008ffe43f */
[----:B------:R-:W-:Y:S01]  /*0d00*/  UIADD3 URZ, UP1, UR7, UR10, URZ ;  /* 0x0000000a073f7290 */ /* 0x000fe2000ff3e03f */
[----:B------:R-:W-:-:S03]  /*0d10*/  UMOV UR12, UR11 ;  /* 0x0000000b000c7c82 */ /* 0x000fc60008000000 */
[----:B------:R-:W-:-:S12]  /*0d20*/  UIMAD.WIDE.U32.X UR6, UR14, UR17, UR12, UP1 ;  /* 0x000000110e0672a5 */ /* 0x000fd800088e040c */
.L_x_10:
[----:B------:R-:W-:Y:S01]  /*0d30*/  USHF.R.U64 UR5, UR6, UR15, UR7 ;  /* 0x0000000f06057299 */ /* 0x000fe20008001207 */
[----:B------:R-:W-:Y:S01]  /*0d40*/  I2FP.F32.U32 R0, UR9 ;  /* 0x0000000900007c45 */ /* 0x000fe20008201000 */
[----:B------:R-:W-:Y:S01]  /*0d50*/  USHF.R.U32.HI UR6, URZ, UR15, UR7 ;  /* 0x0000000f3f067299 */ /* 0x000fe20008011607 */
[----:B-1----:R-:W-:Y:S01]  /*0d60*/  R2UR UR14, R2 ;  /* 0x00000000020e72ca */ /* 0x002fe200000e0000 */
[----:B------:R-:W-:Y:S02]  /*0d70*/  UIADD3 UR17, UP1, URZ, -UR5, URZ ;  /* 0x800000053f117290 */ /* 0x000fe4000ff3e03f */
[----:B------:R-:W-:Y:S01]  /*0d80*/  FMUL R0, R0, UR21 ;  /* 0x0000001500007c20 */ /* 0x000fe20008400000 */
[----:B------:R-:W-:Y:S01]  /*0d90*/  ULDC.64 UR10, c[0x0][0x620] ;  /* 0x00018800000a7ab9 */ /* 0x000fe20000000a00 */
[----:B------:R-:W-:Y:S01]  /*0da0*/  UIADD3.X UR6, URZ, ~UR6, URZ, UP1, !UPT ;  /* 0x800000063f067290 */ /* 0x000fe20008ffe43f */
[----:B------:R-:W-:Y:S01]  /*0db0*/  UMOV UR12, UR19 ;  /* 0x00000013000c7c82 */ /* 0x000fe20008000000 */
[----:B------:R-:W-:-:S02]  /*0dc0*/  UMOV UR13, UR20 ;  /* 0x00000014000d7c82 */ /* 0x000fc40008000000 */
[----:B------:R-:W-:Y:S01]  /*0dd0*/  UIMAD UR6, UR6, UR10, URZ ;  /* 0x0000000a060672a4 */ /* 0x000fe2000f8e023f */
[----:B------:R-:W0:Y:S01]  /*0de0*/  F2I.U32.TRUNC.NTZ R0, R0 ;  /* 0x0000000000007305 */ /* 0x000e22000020f000 */
[----:B------:R-:W-:Y:S02]  /*0df0*/  UIMAD.WIDE.U32 UR12, UR17, UR10, UR12 ;  /* 0x0000000a110c72a5 */ /* 0x000fe4000f8e000c */
[----:B------:R-:W-:Y:S01]  /*0e00*/  UIMAD UR17, UR17, UR11, UR6 ;  /* 0x0000000b111172a4 */ /* 0x000fe2000f8e0206 */
[----:B------:R-:W-:Y:S01]  /*0e10*/  ULDC UR24, c[0x0][0x658] ;  /* 0x0001960000187ab9 */ /* 0x000fe20000000800 */
[----:B------:R-:W-:Y:S02]  /*0e20*/  UMOV UR22, 0xffffffff ;  /* 0xffffffff00167882 */ /* 0x000fe40000000000 */
[----:B------:R-:W-:Y:S01]  /*0e30*/  UIADD3 UR17, UR13, UR17, URZ ;  /* 0x000000110d117290 */ /* 0x000fe2000fffe03f */
[----:B------:R-:W-:Y:S01]  /*0e40*/  ULDC UR19, c[0x0][0x618] ;  /* 0x0001860000137ab9 */ /* 0x000fe20000000800 */
[----:B------:R-:W-:Y:S01]  /*0e50*/  ULDC.64 UR6, c[0x0][0x640] ;  /* 0x0001900000067ab9 */ /* 0x000fe20000000a00 */
[----:B------:R-:W-:Y:S01]  /*0e60*/  USHF.L.U32 UR13, UR22, UR24, URZ ;  /* 0x00000018160d7299 */ /* 0x000fe2000800063f */
[----:B------:R-:W-:Y:S01]  /*0e70*/  ISETP.NE.U32.AND P0, PT, RZ, UR6, PT ;  /* 0x00000006ff007c0c */ /* 0x000fe2000bf05070 */
[----:B------:R-:W-:-:S02]  /*0e80*/  USHF.R.U64 UR22, UR12, UR19, UR17 ;  /* 0x000000130c167299 */ /* 0x000fc40008001211 */
[----:B------:R-:W-:Y:S01]  /*0e90*/  USHF.R.U32.HI UR12, URZ, UR19, UR17 ;  /* 0x000000133f0c7299 */ /* 0x000fe20008011611 */
[----:B0-----:R-:W-:Y:S01]  /*0ea0*/  R2UR UR16, R0 ;  /* 0x00000000001072ca */ /* 0x001fe200000e0000 */
[----:B------:R-:W-:Y:S01]  /*0eb0*/  ULDC UR21, c[0x0][0x608] ;  /* 0x0001820000157ab9 */ /* 0x000fe20000000800 */
[----:B------:R-:W-:Y:S01]  /*0ec0*/  ISETP.NE.AND.EX P0, PT, RZ, UR7, PT, P0 ;  /* 0x00000007ff007c0c */ /* 0x000fe2000bf05300 */
[----:B------:R-:W-:Y:S02]  /*0ed0*/  USHF.R.U64 UR26, UR22, UR21, UR12 ;  /* 0x00000015161a7299 */ /* 0x000fe4000800120c */
[----:B------:R-:W-:Y:S01]  /*0ee0*/  USHF.R.U32.HI UR12, URZ, UR21, UR12 ;  /* 0x000000153f0c7299 */ /* 0x000fe2000801160c */
[----:B------:R-:W-:Y:S01]  /*0ef0*/  UMOV UR20, 0x1 ;  /* 0x0000000100147882 */ /* 0x000fe20000000000 */
[----:B------:R-:W-:Y:S02]  /*0f00*/  UIADD3 UR14, -UR14, URZ, URZ ;  /* 0x0000003f0e0e7290 */ /* 0x000fe4000fffe13f */
[----:B------:R-:W-:-:S02]  /*0f10*/  USHF.R.U64 UR27, UR26, UR24, UR12 ;  /* 0x000000181a1b7299 */ /* 0x000fc4000800120c */
[----:B------:R-:W-:Y:S01]  /*0f20*/  USHF.L.U32 UR19, UR20, UR24, URZ ;  /* 0x0000001814137299 */ /* 0x000fe2000800063f */
[----:B------:R-:W-:Y:S01]  /*0f30*/  ULDC UR15, c[0x0][0x144] ;  /* 0x00005100000f7ab9 */ /* 0x000fe20000000800 */
[----:B------:R-:W-:Y:S01]  /*0f40*/  ULDC UR10, c[0x0][0x600] ;  /* 0x00018000000a7ab9 */ /* 0x000fe20000000800 */
[----:B------:R-:W-:Y:S02]  /*0f50*/  ULOP3.LUT UR20, URZ, UR13, URZ, 0x33, !UPT ;  /* 0x0000000d3f147292 */ /* 0x000fe4000f8e333f */
[----:B------:R-:W-:Y:S02]  /*0f60*/  USHF.R.U32.HI UR13, URZ, UR24, UR12 ;  /* 0x000000183f0d7299 */ /* 0x000fe4000801160c */
[----:B------:R-:W-:Y:S02]  /*0f70*/  UIADD3 UR11, UR10, -0x1, URZ ;  /* 0xffffffff0a0b7890 */ /* 0x000fe4000fffe03f */
[----:B------:R-:W-:Y:S02]  /*0f80*/  UIADD3 UR23, -UR16, URZ, URZ ;  /* 0x0000003f10177290 */ /* 0x000fe4000fffe13f */
[----:B------:R-:W-:Y:S01]  /*0f90*/  UIMAD UR4, UR15, UR14, UR4 ;  /* 0x0000000e0f0472a4 */ /* 0x000fe2000f8e0204 */
[----:B------:R-:W-:Y:S01]  /*0fa0*/  ULDC UR28, c[0x0][0x148] ;  /* 0x00005200001c7ab9 */ /* 0x000fe20000000800 */
[----:B------:R-:W-:Y:S01]  /*0fb0*/  ULDC UR24, c[0x0][0x648] ;  /* 0x0001920000187ab9 */ /* 0x000fe20000000800 */
[----:B------:R-:W-:Y:S01]  /*0fc0*/  ULDC UR25, c[0x0][0x638] ;  /* 0x00018e0000197ab9 */ /* 0x000fe20000000800 */
[----:B------:R-:W-:Y:S01]  /*0fd0*/  UMOV UR12, UR27 ;  /* 0x0000001b000c7c82 */ /* 0x000fe20008000000 */
[----:B------:R-:W-:Y:S07]  /*0fe0*/  @!P0 BRA `(.L_x_11) ;  /* 0x0000000000308947 */ /* 0x000fee0003800000 */
[----:B------:R-:W-:Y:S02]  /*0ff0*/  ULDC UR16, c[0x0][0x64c] ;  /* 0x0001930000107ab9 */ /* 0x000fe40000000800 */
        /* <DEDUP_REMOVED lines=8> */
[----:B------:R-:W-:-:S07]  /*1080*/  UIMAD.WIDE.U32.X UR6, UR21, UR7, UR16, UP1 ;  /* 0x00000007150672a5 */ /* 0x000fce00088e0410 */
[----:B------:R-:W-:Y:S01]  /*1090*/  UMOV UR12, UR6 ;  /* 0x00000006000c7c82 */ /* 0x000fe20008000000 */
[----:B------:R-:W-:-:S05]  /*10a0*/  UMOV UR13, UR7 ;  /* 0x00000007000d7c82 */ /* 0x000fca0008000000 */
.L_x_11:
[----:B------:R-:W-:Y:S01]  /*10b0*/  UISETP.NE.AND UP1, UPT, UR38, URZ, UPT ;  /* 0x0000003f2600728c */ /* 0x000fe2000bf25270 */
[----:B------:R-:W-:Y:S01]  /*10c0*/  IMAD.MOV.U32 R0, RZ, RZ, 0x1 ;  /* 0x00000001ff007424 */ /* 0x000fe200078e00ff */
[----:B------:R-:W-:Y:S01]  /*10d0*/  USHF.R.U64 UR6, UR12, UR24, UR13 ;  /* 0x000000180c067299 */ /* 0x000fe2000800120d */
[----:B------:R-:W-:Y:S01]  /*10e0*/  IMAD.U32 R19, RZ, RZ, UR5 ;  /* 0x00000005ff137e24 */ /* 0x000fe2000f8e00ff */
[----:B------:R-:W-:Y:S02]  /*10f0*/  ULOP3.LUT UR20, UR26, UR20, URZ, 0xc0, !UPT ;  /* 0x000000141a147292 */ /* 0x000fe4000f8ec03f */
[----:B------:R-:W-:Y:S02]  /*1100*/  UIADD3 UR7, -UR6, URZ, URZ ;  /* 0x0000003f06077290 */ /* 0x000fe4000fffe13f */
[----:B------:R-:W-:Y:S02]  /*1110*/  UIMAD UR19, UR19, UR6, UR20 ;  /* 0x00000006131372a4 */ /* 0x000fe4000f8e0214 */
[----:B------:R-:W-:-:S02]  /*1120*/  ULOP3.LUT UR11, UR22, UR11, URZ, 0xc0, !UPT ;  /* 0x0000000b160b7292 */ /* 0x000fc4000f8ec03f */
[----:B------:R-:W-:Y:S02]  /*1130*/  @UP1 UIMAD UR4, UR28, UR23, UR9 ;  /* 0x000000171c0412a4 */ /* 0x000fe4000f8e0209 */
[----:B------:R-:W-:-:S03]  /*1140*/  UIMAD UR6, UR7, UR25, UR27 ;  /* 0x00000019070672a4 */ /* 0x000fc6000f8e021b */
[----:B------:R-:W-:Y:S01]  /*1150*/  ULDC UR7, c[0x0][0x610] ;  /* 0x0001840000077ab9 */ /* 0x000fe20000000800 */
[----:B------:R-:W-:Y:S02]  /*1160*/  UIMAD UR6, UR6, UR10, UR11 ;  /* 0x0000000a060672a4 */ /* 0x000fe4000f8e020b */
[----:B------:R-:W-:-:S04]  /*1170*/  UIMAD UR4, UR19, UR7, UR4 ;  /* 0x00000007130472a4 */ /* 0x000fc8000f8e0204 */
[----:B------:R-:W-:Y:S02]  /*1180*/  USEL UR7, UR6, UR4, !UP1 ;  /* 0x0000000406077287 */ /* 0x000fe4000c800000 */
[----:B------:R-:W-:-:S04]  /*1190*/  USEL UR4, UR4, UR6, !UP1 ;  /* 0x0000000604047287 */ /* 0x000fc8000c800000 */
[----:B------:R-:W-:Y:S02]  /*11a0*/  IMAD.U32 R2, RZ, RZ, UR7 ;  /* 0x00000007ff027e24 */ /* 0x000fe4000f8e00ff */
[----:B------:R-:W-:-:S07]  /*11b0*/  IMAD.U32 R18, RZ, RZ, UR4 ;  /* 0x00000004ff127e24 */ /* 0x000fce000f8e00ff */
.L_x_9:
[----:B------:R-:W-:Y:S02]  /*11c0*/  ULDC UR4, c[0x0][0x28c] ;  /* 0x0000a30000047ab9 */ /* 0x000fe40000000800 */
[----:B------:R-:W-:-:S04]  /*11d0*/  UIADD3 UR4, UR4, 0x7f, URZ ;  /* 0x0000007f04047890 */ /* 0x000fc8000fffe03f */
[----:B------:R-:W-:-:S04]  /*11e0*/  USHF.R.S32.HI UR5, URZ, 0x1f, UR4 ;  /* 0x0000001f3f057899 */ /* 0x000fc80008011404 */
[----:B------:R-:W-:-:S04]  /*11f0*/  ULEA.HI UR5, UR5, UR4, URZ, 0x7 ;  /* 0x0000000405057291 */ /* 0x000fc8000f8f383f */
[----:B------:R-:W-:Y:S01]  /*1200*/  USHF.R.S32.HI UR37, URZ, 0x7, UR5 ;  /* 0x000000073f257899 */ /* 0x000fe20008011405 */
[----:B------:R-:W-:Y:S11]  /*1210*/  @!P1 BRA `(.L_x_12) ;  /* 0x0000005800889947 */ /* 0x000ff60003800000 */
[----:B------:R-:W-:-:S06]  /*1220*/  UISETP.GT.U32.AND UP1, UPT, UR18, 0x1, UPT ;  /* 0x000000011200788c */ /* 0x000fcc000bf24070 */
[----:B------:R-:W-:-:S13]  /*1230*/  PLOP3.LUT P0, PT, PT, PT, UP1, 0x80, 0x0 ;  /* 0x000000000000781c */ /* 0x000fda0003f0f018 */
[----:B------:R-:W-:Y:S05]  /*1240*/  @P0 EXIT ;  /* 0x000000000000094d */ /* 0x000fea0003800000 */
.L_x_13:
[----:B------:R-:W-:-:S08]  /*1250*/  NOP ;  /* 0x0000000000007918 */ /* 0x000fd00000000000 */
[----:B------:R-:W0:Y:S02]  /*1260*/  USETMAXREG.TRY_ALLOC.CTAPOOL UP1, 0xe8 ;  /* 0x000000e8000079c8 */ /* 0x000e240008020600 */
[----:B0-----:R-:W-:-:S13]  /*1270*/  PLOP3.LUT P0, PT, PT, PT, UP1, 0x80, 0x0 ;  /* 0x000000000000781c */ /* 0x001fda0003f0f018 */
[----:B------:R-:W-:Y:S05]  /*1280*/  @!P0 BRA `(.L_x_13) ;  /* 0xfffffffc00f08947 */ /* 0x000fea000383ffff */
[----:B------:R-:W-:-:S13]  /*1290*/  LOP3.LUT P0, RZ, R0, 0xff, RZ, 0xc0, !PT ;  /* 0x000000ff00ff7812 */ /* 0x000fda000780c0ff */
[----:B------:R-:W-:Y:S05]  /*12a0*/  @!P0 EXIT ;  /* 0x000000000000894d */ /* 0x000fea0003800000 */
[----:B------:R-:W-:Y:S01]  /*12b0*/  SHF.R.S32.HI R0, RZ, 0x1f, R3 ;  /* 0x0000001fff007819 */ /* 0x000fe20000011403 */
[----:B------:R-:W0:Y:S01]  /*12c0*/  S2UR UR5, SR_CgaCtaId ;  /* 0x00000000000579c3 */ /* 0x000e220000008800 */
[----:B------:R-:W-:Y:S01]  /*12d0*/  UMOV UR42, 0x400 ;  /* 0x00000400002a7882 */ /* 0x000fe20000000000 */
[----:B------:R-:W-:Y:S01]  /*12e0*/  USHF.R.U32.HI UR4, URZ, 0x2, UR37 ;  /* 0x000000023f047899 */ /* 0x000fe20008011625 */
[CC--:B------:R-:W-:Y:S01]  /*12f0*/  LEA.HI R4, R0.reuse, R3.reuse, RZ, 0x2 ;  /* 0x0000000300047211 */ /* 0x0c0fe200078f10ff */
[----:B------:R-:W-:Y:S01]  /*1300*/  ULOP3.LUT UR45, UR37, 0x3, URZ, 0xc0, !UPT ;  /* 0x00000003252d7892 */ /* 0x000fe2000f8ec03f */
[----:B------:R-:W-:Y:S01]  /*1310*/  LEA.HI R0, R0, R3, RZ, 0x5 ;  /* 0x0000000300007211 */ /* 0x000fe200078f28ff */
[----:B------:R-:W-:Y:S01]  /*1320*/  UISETP.LT.AND UP1, UPT, UR37, 0x1, UPT ;  /* 0x000000012500788c */ /* 0x000fe2000bf21270 */
[--C-:B------:R-:W-:Y:S01]  /*1330*/  SHF.R.S32.HI R88, RZ, 0x2, R4.reuse ;  /* 0x00000002ff587819 */ /* 0x100fe20000011404 */
[----:B------:R-:W1:Y:S01]  /*1340*/  LDC.64 R6, c[0x0][0x5c8] ;  /* 0x00017200ff067b82 */ /* 0x000e620000000a00 */
[----:B------:R-:W-:Y:S01]  /*1350*/  SHF.R.S32.HI R5, RZ, 0x1f, R4 ;  /* 0x0000001fff057819 */ /* 0x000fe20000011404 */
[----:B------:R-:W-:Y:S01]  /*1360*/  ULOP3.LUT UR4, UR4, 0x1, URZ, 0xc0, !UPT ;  /* 0x0000000104047892 */ /* 0x000fe2000f8ec03f */
[----:B------:R-:W-:Y:S01]  /*1370*/  LOP3.LUT R4, R4, 0xfffffffc, RZ, 0xc0, !PT ;  /* 0xfffffffc04047812 */ /* 0x000fe200078ec0ff */
[----:B------:R-:W-:Y:S01]  /*1380*/  ULDC UR44, c[0x0][0x658] ;  /* 0x00019600002c7ab9 */ /* 0x000fe20000000800 */
[----:B------:R-:W-:Y:S01]  /*1390*/  LEA.HI R5, R5, R88, RZ, 0x3 ;  /* 0x0000005805057211 */ /* 0x000fe200078f18ff */
[----:B------:R-:W-:Y:S01]  /*13a0*/  UMOV UR6, 0xffffffff ;  /* 0xffffffff00067882 */ /* 0x000fe20000000000 */
[----:B------:R-:W-:Y:S01]  /*13b0*/  ULDC UR8, c[0x0][0x284] ;  /* 0x0000a10000087ab9 */ /* 0x000fe20000000800 */
[----:B------:R-:W-:Y:S01]  /*13c0*/  IMAD.IADD R4, R3, 0x1, -R4 ;  /* 0x0000000103047824 */ /* 0x000fe200078e0a04 */
[----:B------:R-:W-:Y:S01]  /*13d0*/  LOP3.LUT R5, R5, 0xfffffff8, RZ, 0xc0, !PT ;  /* 0xfffffff805057812 */ /* 0x000fe200078ec0ff */
[----:B------:R-:W-:Y:S01]  /*13e0*/  USEL UR45, UR45, URZ, !UP0 ;  /* 0x0000003f2d2d7287 */ /* 0x000fe2000c000000 */
[----:B------:R-:W-:Y:S01]  /*13f0*/  SHF.R.S32.HI R3, RZ, 0x5, R0 ;  /* 0x00000005ff037819 */ /* 0x000fe20000011400 */
[----:B------:R-:W-:Y:S01]  /*1400*/  VIADD R0, R95, 0xffffffff ;  /* 0xffffffff5f007836 */ /* 0x000fe20000000000 */
[----:B------:R-:W-:Y:S01]  /*1410*/  USEL UR46, UR37, 0x1, UP1 ;  /* 0x00000001252e7887 */ /* 0x000fe20008800000 */
[----:B------:R-:W-:Y:S01]  /*1420*/  IMAD.IADD R88, R88, 0x1, -R5 ;  /* 0x0000000158587824 */ /* 0x000fe200078e0a05 */
[----:B------:R-:W-:Y:S01]  /*1430*/  USHF.L.U32 UR6, UR6, UR44, URZ ;  /* 0x0000002c06067299 */ /* 0x000fe2000800063f */
[----:B------:R-:W2:Y:S01]  /*1440*/  LDC R5, c[0x0][0x288] ;  /* 0x0000a200ff057b82 */ /* 0x000ea20000000800 */
[----:B0-----:R-:W-:Y:S01]  /*1450*/  ULEA UR42, UR5, UR42, 0x18 ;  /* 0x0000002a052a7291 */ /* 0x001fe2000f8ec03f */
[C---:B------:R-:W-:Y:S01]  /*1460*/  ISETP.NE.AND P0, PT, R0.reuse, RZ, PT ;  /* 0x000000ff0000720c */ /* 0x040fe20003f05270 */
[----:B------:R-:W-:Y:S01]  /*1470*/  IMAD.SHL.U32 R0, R0, 0x8, RZ ;  /* 0x0000000800007824 */ /* 0x000fe200078e00ff */
[--C-:B------:R-:W-:Y:S01]  /*1480*/  SHF.R.S32.HI R89, RZ, 0x1f, R88.reuse ;  /* 0x0000001fff597819 */ /* 0x100fe20000011458 */
[----:B------:R-:W-:Y:S01]  /*1490*/  UIADD3 UR50, UR42, 0x50, URZ ;  /* 0x000000502a327890 */ /* 0x000fe2000fffe03f */
[----:B------:R-:W-:Y:S01]  /*14a0*/  IMAD.SHL.U32 R90, R4, 0x2, RZ ;  /* 0x00000002045a7824 */ /* 0x000fe200078e00ff */
[----:B------:R-:W-:Y:S01]  /*14b0*/  UISETP.EQ.U32.AND UP0, UPT, UR4, 0x1, !UP0 ;  /* 0x000000010400788c */ /* 0x000fe2000c702070 */
[C-C-:B------:R-:W-:Y:S01]  /*14c0*/  IMAD R97, R3.reuse, -0x10, -R88.reuse ;  /* 0xfffffff003617824 */ /* 0x140fe200078e0a58 */
[----:B------:R-:W-:Y:S01]  /*14d0*/  LOP3.LUT R0, R0, 0x8, RZ, 0xc0, !PT ;  /* 0x0000000800007812 */ /* 0x000fe200078ec0ff */
[----:B------:R-:W-:Y:S01]  /*14e0*/  IMAD.WIDE R88, R3, 0x10, R88 ;  /* 0x0000001003587825 */ /* 0x000fe200078e0258 */
[C---:B-1----:R-:W-:Y:S01]  /*14f0*/  SHF.L.U64.HI R92, R6.reuse, 0x3, R7 ;  /* 0x00000003065c7819 */ /* 0x042fe20000010207 */
[----:B------:R-:W-:Y:S01]  /*1500*/  ULDC UR43, c[0x0][0x600] ;  /* 0x00018000002b7ab9 */ /* 0x000fe20000000800 */
[----:B------:R-:W-:Y:S01]  /*1510*/  SEL R98, RZ, 0x1, P0 ;  /* 0x00000001ff627807 */ /* 0x000fe20000000000 */
[----:B------:R-:W-:Y:S01]  /*1520*/  IMAD.SHL.U32 R93, R6, 0x8, RZ ;  /* 0x00000008065d7824 */ /* 0x000fe200078e00ff */
[----:B------:R-:W-:Y:S01]  /*1530*/  LEA R95, R95, UR50, 0x3 ;  /* 0x000000325f5f7c11 */ /* 0x000fe2000f8e18ff */
[----:B------:R-:W-:Y:S01]  /*1540*/  VIADD R97, R97, UR8 ;  /* 0x0000000861617c36 */ /* 0x000fe20008000000 */
[C---:B------:R-:W-:Y:S01]  /*1550*/  LOP3.LUT R99, R0.reuse, 0x8, RZ, 0x3c, !PT ;  /* 0x0000000800637812 */ /* 0x040fe200078e3cff */
[----:B------:R-:W-:Y:S01]  /*1560*/  UMOV UR7, 0x1 ;  /* 0x0000000100077882 */ /* 0x000fe20000000000 */
[----:B------:R-:W-:Y:S01]  /*1570*/  LOP3.LUT R96, R0, 0x18, RZ, 0x3c, !PT ;  /* 0x0000001800607812 */ /* 0x000fe200078e3cff */
[----:B------:R-:W-:Y:S01]  /*1580*/  ULOP3.LUT UR49, UR40, 0x1, URZ, 0xfc, !UPT ;  /* 0x0000000128317892 */ /* 0x000fe2000f8efc3f */
[----:B------:R-:W-:Y:S01]  /*1590*/  SHF.R.S32.HI R91, RZ, 0x1f, R90 ;  /* 0x0000001fff5b7819 */ /* 0x000fe2000001145a */
[----:B------:R-:W-:Y:S01]  /*15a0*/  USHF.L.U32 UR36, UR37, 0x1, URZ ;  /* 0x0000000125247899 */ /* 0x000fe2000800063f */
[----:B--2---:R-:W-:Y:S01]  /*15b0*/  IMAD R94, R4, -0x2, R5 ;  /* 0xfffffffe045e7824 */ /* 0x004fe200078e0205 */
[----:B------:R-:W-:-:S02]  /*15c0*/  USHF.L.U64.HI UR41, UR52, 0x1, UR39 ;  /* 0x0000000134297899 */ /* 0x000fc40008010227 */
[----:B------:R-:W-:Y:S02]  /*15d0*/  UIADD3 UR43, UR43, -0x1, URZ ;  /* 0xffffffff2b2b7890 */ /* 0x000fe4000fffe03f */
[----:B------:R-:W-:Y:S02]  /*15e0*/  USHF.L.U32 UR44, UR7, UR44, URZ ;  /* 0x0000002c072c7299 */ /* 0x000fe4000800063f */
[----:B------:R-:W-:Y:S02]  /*15f0*/  UIADD3 UR46, -UR46, UR37, URZ ;  /* 0x000000252e2e7290 */ /* 0x000fe4000fffe13f */
[----:B------:R-:W-:Y:S02]  /*1600*/  ULOP3.LUT UR47, URZ, UR6, URZ, 0x33, !UPT ;  /* 0x000000063f2f7292 */ /* 0x000fe4000f8e333f */
[----:B------:R-:W-:-:S12]  /*1610*/  USEL UR48, URZ, 0x1, !UP0 ;  /* 0x000000013f307887 */ /* 0x000fd8000c000000 */
.L_x_161:
[----:B------:R-:W-:-:S04]  /*1620*/  SHF.L.U32 R0, R98, 0x1f, RZ ;  /* 0x0000001f62007819 */ /* 0x000fc800000006ff */
[----:B------:R-:W0:Y:S02]  /*1630*/  SYNCS.PHASECHK.TRANS64.TRYWAIT P0, [R95+URZ+-0x8], R0 ;  /* 0xfffff8005f0075a7 */ /* 0x000e24000800017f */
[----:B012345:R-:W-:Y:S05]  /*1640*/  @!P0 BRA `(.L_x_14) ;  /* 0x0000006400a08947 */ /* 0x03ffea0003800000 */
.L_x_183:
[----:B------:R-:W-:Y:S02]  /*1650*/  ULDC UR4, c[0x0][0x28c] ;  /* 0x0000a30000047ab9 */ /* 0x000fe40000000800 */
[----:B------:R-:W-:-:S13]  /*1660*/  ISETP.LT.AND P0, PT, RZ, UR4, PT ;  /* 0x00000004ff007c0c */ /* 0x000fda000bf01270 */
[----:B------:R-:W-:Y:S05]  /*1670*/  @P0 BRA `(.L_x_15) ;  /* 0x0000000000400947 */ /* 0x000fea0003800000 */
[----:B0-----:R-:W-:Y:S01]  /*1680*/  MOV R0, 0x0 ;  /* 0x0000000000007802 */ /* 0x001fe20000000f00 */
[----:B------:R-:W-:Y:S01]  /*1690*/  ULDC.64 UR4, c[0x4][0x68] ;  /* 0x01001a0000047ab9 */ /* 0x000fe20000000a00 */
[----:B------:R-:W-:Y:S01]  /*16a0*/  ULDC.64 UR6, c[0x4][0x8] ;  /* 0x0100020000067ab9 */ /* 0x000fe20000000a00 */
[----:B------:R-:W-:Y:S01]  /*16b0*/  IMAD.U32 R4, RZ, RZ, UR4 ;  /* 0x00000004ff047e24 */ /* 0x000fe2000f8e00ff */
[----:B------:R0:W1:Y:S01]  /*16c0*/  LDC.64 R14, c[0x4][R0] ;  /* 0x01000000000e7b82 */ /* 0x0000620000000a00 */
[----:B------:R-:W-:Y:S01]  /*16d0*/  IMAD.U32 R5, RZ, RZ, UR5 ;  /* 0x00000005ff057e24 */ /* 0x000fe2000f8e00ff */
[----:B------:R-:W-:Y:S01]  /*16e0*/  ULDC.64 UR4, c[0x4][0x70] ;  /* 0x01001c0000047ab9 */ /* 0x000fe20000000a00 */
[----:B------:R-:W-:Y:S02]  /*16f0*/  IMAD.U32 R10, RZ, RZ, UR6 ;  /* 0x00000006ff0a7e24 */ /* 0x000fe4000f8e00ff */
[----:B------:R-:W-:Y:S02]  /*1700*/  IMAD.U32 R6, RZ, RZ, UR4 ;  /* 0x00000004ff067e24 */ /* 0x000fe4000f8e00ff */
[----:B------:R-:W-:-:S02]  /*1710*/  IMAD.U32 R7, RZ, RZ, UR5 ;  /* 0x00000005ff077e24 */ /* 0x000fc4000f8e00ff */
[----:B------:R-:W-:Y:S02]  /*1720*/  IMAD.U32 R11, RZ, RZ, UR7 ;  /* 0x00000007ff0b7e24 */ /* 0x000fe4000f8e00ff */
[----:B------:R-:W-:Y:S02]  /*1730*/  IMAD.MOV.U32 R8, RZ, RZ, 0x1e1 ;  /* 0x000001e1ff087424 */ /* 0x000fe400078e00ff */
[----:B------:R-:W-:Y:S02]  /*1740*/  IMAD.MOV.U32 R12, RZ, RZ, 0x1 ;  /* 0x00000001ff0c7424 */ /* 0x000fe400078e00ff */
[----:B0-----:R-:W-:-:S07]  /*1750*/  IMAD.MOV.U32 R13, RZ, RZ, RZ ;  /* 0x000000ffff0d7224 */ /* 0x001fce00078e00ff */
[----:B------:R-:W-:-:S07]  /*1760*/  LEPC R20, `(.L_x_15) ;  /* 0x000000001014794e */ /* 0x000fce0000000000 */
[----:B-1---5:R-:W-:Y:S05]  /*1770*/  CALL.ABS.NOINC R14 ;  /* 0x000000000e007343 */ /* 0x022fea0003c00000 */
.L_x_15:
[----:B0-----:R-:W-:-:S05]  /*1780*/  IMAD.U32 R0, RZ, RZ, UR49 ;  /* 0x00000031ff007e24 */ /* 0x001fca000f8e00ff */
[----:B------:R-:W-:-:S13]  /*1790*/  ISETP.NE.AND P0, PT, R0, 0x3, PT ;  /* 0x000000030000780c */ /* 0x000fda0003f05270 */
[----:B------:R-:W-:Y:S05]  /*17a0*/  @!P0 BRA `(.L_x_16) ;  /* 0x0000000000048947 */ /* 0x000fea0003800000 */
[----:B------:R-:W-:Y:S01]  /*17b0*/  BPT.TRAP 0x1 ;  /* 0x000000040000795c */ /* 0x000fe20000300000 */
.L_x_16:
[----:B------:R-:W-:Y:S02]  /*17c0*/  IMAD.U32 R3, RZ, RZ, UR45 ;  /* 0x0000002dff037e24 */ /* 0x000fe4000f8e00ff */
[----:B------:R-:W-:-:S03]  /*17d0*/  IMAD.U32 R0, RZ, RZ, UR48 ;  /* 0x00000030ff007e24 */ /* 0x000fc6000f8e00ff */
[----:B------:R-:W-:Y:S02]  /*17e0*/  LEA R3, R3, UR42, 0x3 ;  /* 0x0000002a03037c11 */ /* 0x000fe4000f8e18ff */
[----:B------:R-:W-:-:S04]  /*17f0*/  SHF.L.U32 R0, R0, 0x1f, RZ ;  /* 0x0000001f00007819 */ /* 0x000fc800000006ff */
[----:B------:R0:W1:Y:S01]  /*1800*/  SYNCS.PHASECHK.TRANS64.TRYWAIT P1, [R3+URZ], R0 ;  /* 0x00000000030075a7 */ /* 0x000062000802017f */
[----:B------:R-:W-:Y:S05]  /*1810*/  @!P0 BRA `(.L_x_17) ;  /* 0x0000000000048947 */ /* 0x000fea0003800000 */
[----:B------:R-:W-:Y:S01]  /*1820*/  BPT.TRAP 0x1 ;  /* 0x000000040000795c */ /* 0x000fe20000300000 */
.L_x_17:
[----:B------:R-:W-:-:S05]  /*1830*/  IMAD.U32 R4, RZ, RZ, UR46 ;  /* 0x0000002eff047e24 */ /* 0x000fca000f8e00ff */
[----:B------:R-:W-:Y:S01]  /*1840*/  ISETP.GE.AND P2, PT, R4, 0x1, PT ;  /* 0x000000010400780c */ /* 0x000fe20003f46270 */
[----:B-1----:R-:W-:-:S12]  /*1850*/  @P1 BRA `(.L_x_18) ;  /* 0x0000000000081947 */ /* 0x002fd80003800000 */
[----:B------:R-:W1:Y:S02]  /*1860*/  SYNCS.PHASECHK.TRANS64.TRYWAIT P1, [R3+URZ], R0 ;  /* 0x00000000030075a7 */ /* 0x000e64000802017f */
[----:B-1----:R-:W-:Y:S05]  /*1870*/  @!P1 BRA `(.L_x_19) ;  /* 0x0000006400289947 */ /* 0x002fea0003800000 */
.L_x_18:
[----:B------:R-:W-:Y:S05]  /*1880*/  WARPSYNC.ALL ;  /* 0x0000000000007948 */ /* 0x000fea0003800000 */
[----:B------:R-:W-:Y:S01]  /*1890*/  UIADD3 UR4, UR42, 0x180, URZ ;  /* 0x000001802a047890 */ /* 0x000fe2000fffe03f */
[----:B------:R-:W-:Y:S01]  /*18a0*/  WARPGROUP.ARRIVE ;  /* 0x00000000000079c5 */ /* 0x000fe20000000000 */
[----:B------:R-:W-:Y:S02]  /*18b0*/  UIADD3 UR5, UR42, 0x10180, URZ ;  /* 0x000101802a057890 */ /* 0x000fe4000fffe03f */
[----:B------:R-:W-:Y:S02]  /*18c0*/  USHF.R.U32.HI UR4, URZ, 0x4, UR4 ;  /* 0x000000043f047899 */ /* 0x000fe40008011604 */
[----:B------:R-:W-:-:S02]  /*18d0*/  USHF.R.U32.HI UR5, URZ, 0x4, UR5 ;  /* 0x000000043f057899 */ /* 0x000fc40008011605 */
[----:B------:R-:W-:Y:S02]  /*18e0*/  ULOP3.LUT UR4, UR4, 0x3fff, URZ, 0xc0, !UPT ;  /* 0x00003fff04047892 */ /* 0x000fe4000f8ec03f */
[----:B------:R-:W-:Y:S02]  /*18f0*/  ULOP3.LUT UR5, UR5, 0x3fff, URZ, 0xc0, !UPT ;  /* 0x00003fff05057892 */ /* 0x000fe4000f8ec03f */
[----:B------:R-:W-:Y:S02]  /*1900*/  ULOP3.LUT UR8, UR4, 0x10000, URZ, 0xfc, !UPT ;  /* 0x0001000004087892 */ /* 0x000fe4000f8efc3f */
[----:B------:R-:W-:Y:S02]  /*1910*/  ULOP3.LUT UR9, UR5, 0x10000, URZ, 0xfc, !UPT ;  /* 0x0001000005097892 */ /* 0x000fe4000f8efc3f */
[----:B------:R-:W-:Y:S02]  /*1920*/  ULEA UR11, UR45, UR8, 0xa ;  /* 0x000000082d0b7291 */ /* 0x000fe4000f8e503f */
[----:B------:R-:W-:Y:S01]  /*1930*/  ULEA UR10, UR45, UR9, 0xb ;  /* 0x000000092d0a7291 */ /* 0x000fe2000f8e583f */
[----:B------:R-:W-:Y:S01]  /*1940*/  UMOV UR5, 0x40000040 ;  /* 0x4000004000057882 */ /* 0x000fe20000000000 */
[----:B------:R-:W-:-:S03]  /*1950*/  UMOV UR7, 0x40000040 ;  /* 0x4000004000077882 */ /* 0x000fc60000000000 */
[----:B------:R-:W-:Y:S02]  /*1960*/  UMOV UR4, UR11 ;  /* 0x0000000b00047c82 */ /* 0x000fe40008000000 */
[----:B------:R-:W-:Y:S02]  /*1970*/  UMOV UR6, UR10 ;  /* 0x0000000a00067c82 */ /* 0x000fe40008000000 */
[----:B------:R-:W-:Y:S01]  /*1980*/  HGMMA.64x128x16.F32.BF16 R24, gdesc[UR4], RZ, !UPT, gsb0 ;  /* 0x01e00000041879f0 */ /* 0x000fe2000c0018ff */
[----:B------:R-:W-:Y:S02]  /*1990*/  UIADD3 UR4, UR11, 0x2, URZ ;  /* 0x000000020b047890 */ /* 0x000fe4000fffe03f */
[----:B------:R-:W-:Y:S01]  /*19a0*/  UIADD3 UR6, UR10, 0x2, URZ ;  /* 0x000000020a067890 */ /* 0x000fe2000fffe03f */
[----:B------:R-:W-:Y:S01]  /*19b0*/  UMOV UR5, 0x40000040 ;  /* 0x4000004000057882 */ /* 0x000fe20000000000 */
[----:B------:R-:W-:Y:S01]  /*19c0*/  UMOV UR7, 0x40000040 ;  /* 0x4000004000077882 */ /* 0x000fe20000000000 */
[----:B------:R-:W-:-:S02]  /*19d0*/  WARPGROUP.DEPBAR.LE gsb0, 0x0 ;  /* 0x00008000000079c5 */ /* 0x000fc40000010000 */
[----:B------:R-:W-:-:S06]  /*19e0*/  WARPGROUP.ARRIVE ;  /* 0x00000000000079c5 */ /* 0x000fcc0000000000 */
[----:B------:R-:W-:Y:S01]  /*19f0*/  HGMMA.64x128x16.F32.BF16 R24, gdesc[UR4], R24, gsb0 ;  /* 0x01e00000041879f0 */ /* 0x000fe20008001818 */
[----:B------:R-:W-:Y:S02]  /*1a00*/  UIADD3 UR4, UR11, 0x4, URZ ;  /* 0x000000040b047890 */ /* 0x000fe4000fffe03f */
[----:B------:R-:W-:Y:S01]  /*1a10*/  UIADD3 UR6, UR10, 0x4, URZ ;  /* 0x000000040a067890 */ /* 0x000fe2000fffe03f */
[----:B------:R-:W-:Y:S01]  /*1a20*/  UMOV UR5, 0x40000040 ;  /* 0x4000004000057882 */ /* 0x000fe20000000000 */
[----:B------:R-:W-:Y:S01]  /*1a30*/  UMOV UR7, 0x40000040 ;  /* 0x4000004000077882 */ /* 0x000fe20000000000 */
[----:B------:R-:W-:Y:S02]  /*1a40*/  WARPGROUP.DEPBAR.LE gsb0, 0x0 ;  /* 0x00008000000079c5 */ /* 0x000fe40000010000 */
        /* <DEDUP_REMOVED lines=36> */
[----:B------:R-:W-:Y:S03]  /*1c90*/  HGMMA.64x128x16.F32.BF16 R24, gdesc[UR4], R24, gsb0 ;  /* 0x01e00000041879f0 */ /* 0x000fe60008001818 */
[----:B------:R-:W-:Y:S02]  /*1ca0*/  WARPGROUP.DEPBAR.LE gsb0, 0x0 ;  /* 0x00008000000079c5 */ /* 0x000fe40000010000 */
[----:B------:R-:W-:Y:S05]  /*1cb0*/  @!P2 BRA `(.L_x_20) ;  /* 0x000000040084a947 */ /* 0x000fea0003800000 */
[----:B------:R-:W-:Y:S01]  /*1cc0*/  UIADD3 UR10, UR45, 0x1, URZ ;  /* 0x000000012d0a7890 */ /* 0x000fe2000fffe03f */
[----:B01----:R-:W-:Y:S01]  /*1cd0*/  IMAD.U32 R0, RZ, RZ, UR46 ;  /* 0x0000002eff007e24 */ /* 0x003fe2000f8e00ff */
[----:B------:R-:W-:Y:S02]  /*1ce0*/  UMOV UR11, UR45 ;  /* 0x0000002d000b7c82 */ /* 0x000fe40008000000 */
[----:B------:R-:W-:-:S04]  /*1cf0*/  UISETP.NE.AND UP0, UPT, UR10, 0x4, UPT ;  /* 0x000000040a00788c */ /* 0x000fc8000bf05270 */
[----:B------:R-:W-:Y:S02]  /*1d00*/  USEL UR4, URZ, 0x1, UP0 ;  /* 0x000000013f047887 */ /* 0x000fe40008000000 */
[----:B------:R-:W-:Y:S02]  /*1d10*/  USEL UR10, UR10, URZ, UP0 ;  /* 0x0000003f0a0a7287 */ /* 0x000fe40008000000 */
[----:B------:R-:W-:-:S06]  /*1d20*/  ULOP3.LUT UR4, UR48, UR4, URZ, 0x3c, !UPT ;  /* 0x0000000430047292 */ /* 0x000fcc000f8e3c3f */
[----:B------:R-:W-:-:S07]  /*1d30*/  IMAD.U32 R5, RZ, RZ, UR4 ;  /* 0x00000004ff057e24 */ /* 0x000fce000f8e00ff */
.L_x_27:
[----:B01----:R-:W-:Y:S05]  /*1d40*/  @!P0 BRA `(.L_x_21) ;  /* 0x0000000000048947 */ /* 0x003fea0003800000 */
[----:B------:R-:W-:Y:S01]  /*1d50*/  BPT.TRAP 0x1 ;  /* 0x000000040000795c */ /* 0x000fe20000300000 */
.L_x_21:
[----:B------:R-:W-:Y:S01]  /*1d60*/  ULEA UR4, UR10, UR42, 0x3 ;  /* 0x0000002a0a047291 */ /* 0x000fe2000f8e183f */
[----:B------:R-:W-:-:S08]  /*1d70*/  SHF.L.U32 R3, R5, 0x1f, RZ ;  /* 0x0000001f05037819 */ /* 0x000fd000000006ff */
[----:B------:R0:W1:Y:S01]  /*1d80*/  SYNCS.PHASECHK.TRANS64.TRYWAIT P1, [UR4], R3 ;  /* 0x00000003ff0075a7 */ /* 0x0000620008020144 */
[----:B------:R-:W-:Y:S05]  /*1d90*/  @!P0 BRA `(.L_x_22) ;  /* 0x0000000000048947 */ /* 0x000fea0003800000 */
[----:B------:R-:W-:Y:S01]  /*1da0*/  BPT.TRAP 0x1 ;  /* 0x000000040000795c */ /* 0x000fe20000300000 */
.L_x_22:
[----:B-1----:R-:W-:Y:S05]  /*1db0*/  @P1 BRA `(.L_x_23) ;  /* 0x0000000000081947 */ /* 0x002fea0003800000 */
[----:B------:R-:W1:Y:S02]  /*1dc0*/  SYNCS.PHASECHK.TRANS64.TRYWAIT P1, [UR4], R3 ;  /* 0x00000003ff0075a7 */ /* 0x000e640008020144 */
[----:B-1----:R-:W-:Y:S05]  /*1dd0*/  @!P1 BRA `(.L_x_24) ;  /* 0x0000005c00e49947 */ /* 0x002fea0003800000 */
.L_x_23:
[----:B------:R-:W-:Y:S01]  /*1de0*/  ULEA UR13, UR10, UR8, 0xa ;  /* 0x000000080a0d7291 */ /* 0x000fe2000f8e503f */
[----:B------:R-:W-:Y:S01]  /*1df0*/  WARPGROUP.ARRIVE ;  /* 0x00000000000079c5 */ /* 0x000fe20000000000 */
[----:B------:R-:W-:Y:S01]  /*1e00*/  ULEA UR12, UR10, UR9, 0xb ;  /* 0x000000090a0c7291 */ /* 0x000fe2000f8e583f */
[----:B------:R-:W-:Y:S01]  /*1e10*/  UMOV UR5, 0x40000040 ;  /* 0x4000004000057882 */ /* 0x000fe20000000000 */
[----:B------:R-:W-:-:S03]  /*1e20*/  UMOV UR7, 0x40000040 ;  /* 0x4000004000077882 */ /* 0x000fc60000000000 */
[----:B------:R-:W-:Y:S02]  /*1e30*/  UMOV UR4, UR13 ;  /* 0x0000000d00047c82 */ /* 0x000fe40008000000 */
[----:B------:R-:W-:Y:S02]  /*1e40*/  UMOV UR6, UR12 ;  /* 0x0000000c00067c82 */ /* 0x000fe40008000000 */
[----:B------:R-:W-:Y:S01]  /*1e50*/  HGMMA.64x128x16.F32.BF16 R24, gdesc[UR4], R24, gsb0 ;  /* 0x01e00000041879f0 */ /* 0x000fe20008001818 */
        /* <DEDUP_REMOVED lines=51> */
[----:B------:R-:W-:Y:S01]  /*2190*/  BPT.TRAP 0x1 ;  /* 0x000000040000795c */ /* 0x000fe20000300000 */
.L_x_25:
[----:B------:R-:W-:Y:S02]  /*21a0*/  UISETP.GT.U32.AND UP0, UPT, UR40, 0x1, UPT ;  /* 0x000000012800788c */ /* 0x000fe4000bf04070 */
[----:B------:R-:W-:-:S04]  /*21b0*/  ULEA UR4, UR11, UR42, 0x3 ;  /* 0x0000002a0b047291 */ /* 0x000fc8000f8e183f */
[----:B------:R-:W-:Y:S01]  /*21c0*/  UIADD3 UR4, UR4, 0x20, URZ ;  /* 0x0000002004047890 */ /* 0x000fe2000fffe03f */
[----:B------:R-:W-:-:S03]  /*21d0*/  PLOP3.LUT P1, PT, PT, PT, UP0, 0x80, 0x0 ;  /* 0x000000000000781c */ /* 0x000fc60003f2f008 */
[----:B------:R-:W-:-:S09]  /*21e0*/  UPRMT UR4, URZ, 0x654, UR4 ;  /* 0x000006543f047896 */ /* 0x000fd20008000004 */
[----:B------:R-:W-:Y:S01]  /*21f0*/  SYNCS.ARRIVE.TRANS64.RED.A1T0 RZ, [UR4], RZ ;  /* 0x000000ffffff79a7 */ /* 0x000fe20008100404 */
[----:B------:R-:W-:Y:S05]  /*2200*/  @P1 BRA `(.L_x_26) ;  /* 0x0000000000041947 */ /* 0x000fea0003800000 */
[----:B------:R-:W-:Y:S01]  /*2210*/  BPT.TRAP 0x1 ;  /* 0x000000040000795c */ /* 0x000fe20000300000 */
.L_x_26:
[----:B------:R-:W-:Y:S01]  /*2220*/  UIADD3 UR10, UR10, 0x1, URZ ;  /* 0x000000010a0a7890 */ /* 0x000fe2000fffe03f */
[C---:B------:R-:W-:Y:S01]  /*2230*/  ISETP.GT.AND P1, PT, R0.reuse, 0x1, PT ;  /* 0x000000010000780c */ /* 0x040fe20003f24270 */
[----:B------:R-:W-:Y:S01]  /*2240*/  UIADD3 UR11, UR11, 0x1, URZ ;  /* 0x000000010b0b7890 */ /* 0x000fe2000fffe03f */
[----:B------:R-:W-:Y:S01]  /*2250*/  VIADD R0, R0, 0xffffffff ;  /* 0xffffffff00007836 */ /* 0x000fe20000000000 */
[----:B------:R-:W-:Y:S02]  /*2260*/  UISETP.NE.AND UP0, UPT, UR10, 0x4, UPT ;  /* 0x000000040a00788c */ /* 0x000fe4000bf05270 */
[----:B------:R-:W-:Y:S02]  /*2270*/  UISETP.NE.AND UP1, UPT, UR11, 0x4, UPT ;  /* 0x000000040b00788c */ /* 0x000fe4000bf25270 */
[----:B------:R-:W-:Y:S02]  /*2280*/  USEL UR4, URZ, 0x1, UP0 ;  /* 0x000000013f047887 */ /* 0x000fe40008000000 */
[----:B------:R-:W-:-:S02]  /*2290*/  USEL UR10, UR10, URZ, UP0 ;  /* 0x0000003f0a0a7287 */ /* 0x000fc40008000000 */
[----:B------:R-:W-:Y:S02]  /*22a0*/  USEL UR11, UR11, URZ, UP1 ;  /* 0x0000003f0b0b7287 */ /* 0x000fe40008800000 */
[----:B------:R-:W-:Y:S01]  /*22b0*/  LOP3.LUT R5, R5, UR4, RZ, 0x3c, !PT ;  /* 0x0000000405057c12 */ /* 0x000fe2000f8e3cff */
[----:B------:R-:W-:Y:S09]  /*22c0*/  @P1 BRA `(.L_x_27) ;  /* 0xfffffff8009c1947 */ /* 0x000ff2000383ffff */
.L_x_20:
[----:B01----:R-:W0:Y:S01]  /*22d0*/  LDC R0, c[0x0][0x28c] ;  /* 0x0000a300ff007b82 */ /* 0x003e220000000800 */
[----:B------:R1:W-:Y:S01]  /*22e0*/  SYNCS.ARRIVE.TRANS64.A1T0 RZ, [R99+UR50], RZ ;  /* 0x000000ff63ff79a7 */ /* 0x0003e20008100032 */
[----:B0-----:R-:W-:-:S13]  /*22f0*/  ISETP.GE.AND P1, PT, R0, 0x1, PT ;  /* 0x000000010000780c */ /* 0x001fda0003f26270 */
[----:B-1----:R-:W-:Y:S05]  /*2300*/  @!P1 BRA `(.L_x_28) ;  /* 0x0000000000309947 */ /* 0x002fea0003800000 */
[----:B------:R-:W-:Y:S05]  /*2310*/  @!P0 BRA `(.L_x_29) ;  /* 0x0000000000048947 */ /* 0x000fea0003800000 */
[----:B------:R-:W-:Y:S01]  /*2320*/  BPT.TRAP 0x1 ;  /* 0x000000040000795c */ /* 0x000fe20000300000 */
.L_x_29:
[----:B------:R-:W-:Y:S02]  /*2330*/  UIADD3 UR4, UR46, UR45, URZ ;  /* 0x0000002d2e047290 */ /* 0x000fe4000fffe03f */
[----:B------:R-:W-:Y:S02]  /*2340*/  UISETP.GT.U32.AND UP0, UPT, UR40, 0x1, UPT ;  /* 0x000000012800788c */ /* 0x000fe4000bf04070 */
[----:B------:R-:W-:-:S04]  /*2350*/  USHF.L.U32 UR4, UR4, 0x3, URZ ;  /* 0x0000000304047899 */ /* 0x000fc8000800063f */
[----:B------:R-:W-:Y:S01]  /*2360*/  ULOP3.LUT UR4, UR4, 0x18, URZ, 0xc0, !UPT ;  /* 0x0000001804047892 */ /* 0x000fe2000f8ec03f */
[----:B------:R-:W-:-:S03]  /*2370*/  PLOP3.LUT P0, PT, PT, PT, UP0, 0x80, 0x0 ;  /* 0x000000000000781c */ /* 0x000fc60003f0f008 */
[----:B------:R-:W-:-:S04]  /*2380*/  UIADD3 UR4, UR42, 0x20, UR4 ;  /* 0x000000202a047890 */ /* 0x000fc8000fffe004 */
[----:B------:R-:W-:-:S09]  /*2390*/  UPRMT UR4, URZ, 0x654, UR4 ;  /* 0x000006543f047896 */ /* 0x000fd20008000004 */
[----:B------:R-:W-:Y:S01]  /*23a0*/  SYNCS.ARRIVE.TRANS64.RED.A1T0 RZ, [UR4], RZ ;  /* 0x000000ffffff79a7 */ /* 0x000fe20008100404 */
[----:B------:R-:W-:Y:S05]  /*23b0*/  @P0 BRA `(.L_x_28) ;  /* 0x0000000000040947 */ /* 0x000fea0003800000 */
[----:B------:R-:W-:Y:S01]  /*23c0*/  BPT.TRAP 0x1 ;  /* 0x000000040000795c */ /* 0x000fe20000300000 */
.L_x_28:
[----:B------:R-:W-:Y:S02]  /*23d0*/  SHF.L.U32 R0, R98, 0x1f, RZ ;  /* 0x0000001f62007819 */ /* 0x000fe400000006ff */
[----:B------:R-:W-:Y:S02]  /*23e0*/  SHF.R.S32.HI R9, RZ, 0x1f, R19 ;  /* 0x0000001fff097819 */ /* 0x000fe40000011413 */
[----:B------:R-:W0:Y:S02]  /*23f0*/  SYNCS.PHASECHK.TRANS64.TRYWAIT P0, [R95+URZ+0x8], R0 ;  /* 0x000008005f0075a7 */ /* 0x000e24000800017f */
[----:B0-----:R-:W-:Y:S05]  /*2400*/  @!P0 BRA `(.L_x_30) ;  /* 0x0000005800708947 */ /* 0x001fea0003800000 */
.L_x_184:
[----:B------:R-:W-:Y:S01]  /*2410*/  ULDC.64 UR4, c[0x0][0x5d0] ;  /* 0x0001740000047ab9 */ /* 0x000fe20000000a00 */
[----:B------:R-:W-:Y:S01]  /*2420*/  ULDC UR6, c[0x0][0x284] ;  /* 0x0000a10000067ab9 */ /* 0x000fe20000000800 */
[----:B0-----:R-:W-:Y:S02]  /*2430*/  IMAD R0, R9, UR4, RZ ;  /* 0x0000000409007c24 */ /* 0x001fe4000f8e02ff */
[----:B------:R-:W-:Y:S02]  /*2440*/  IMAD.SHL.U32 R10, R2, 0x80, RZ ;  /* 0x00000080020a7824 */ /* 0x000fe400078e00ff */
[C---:B------:R-:W-:Y:S02]  /*2450*/  IMAD R5, R19.reuse, UR5, R0 ;  /* 0x0000000513057c24 */ /* 0x040fe4000f8e0200 */
[----:B------:R-:W-:Y:S01]  /*2460*/  IMAD.SHL.U32 R0, R18, 0x40, RZ ;  /* 0x0000004012007824 */ /* 0x000fe200078e00ff */
[----:B------:R-:W-:Y:S01]  /*2470*/  SHF.R.S32.HI R11, RZ, 0x1f, R10 ;  /* 0x0000001fff0b7819 */ /* 0x000fe2000001140a */
[----:B------:R-:W-:Y:S01]  /*2480*/  IMAD.WIDE.U32 R2, R19, UR4, R90 ;  /* 0x0000000413027c25 */ /* 0x000fe2000f8e005a */
[----:B------:R-:W-:-:S02]  /*2490*/  ULDC.64 UR4, c[0x0][0x5c8] ;  /* 0x0001720000047ab9 */ /* 0x000fc40000000a00 */
[----:B------:R-:W-:Y:S01]  /*24a0*/  ISETP.GE.AND P0, PT, R0, UR6, PT ;  /* 0x0000000600007c0c */ /* 0x000fe2000bf06270 */
[----:B------:R-:W-:Y:S01]  /*24b0*/  ULDC UR6, c[0x0][0x288] ;  /* 0x0000a20000067ab9 */ /* 0x000fe20000000800 */
[----:B------:R-:W-:Y:S01]  /*24c0*/  IADD3 R2, P1, R10, R2, RZ ;  /* 0x000000020a027210 */ /* 0x000fe20007f3e0ff */
[----:B------:R-:W-:Y:S01]  /*24d0*/  IMAD.WIDE R14, R18, 0x40, R88 ;  /* 0x00000040120e7825 */ /* 0x000fe200078e0258 */
[----:B------:R-:W-:Y:S02]  /*24e0*/  ISETP.GE.OR P0, PT, R10, UR6, P0 ;  /* 0x000000060a007c0c */ /* 0x000fe40008706670 */
[----:B------:R-:W-:Y:S01]  /*24f0*/  IADD3.X R3, R11, R3, R5, P1, !PT ;  /* 0x000000030b037210 */ /* 0x000fe20000ffe405 */
[----:B------:R-:W-:-:S04]  /*2500*/  IMAD R7, R15, UR4, RZ ;  /* 0x000000040f077c24 */ /* 0x000fc8000f8e02ff */
[C---:B------:R-:W-:Y:S02]  /*2510*/  IMAD R7, R14.reuse, UR5, R7 ;  /* 0x000000050e077c24 */ /* 0x040fe4000f8e0207 */
[----:B------:R-:W-:-:S04]  /*2520*/  IMAD.WIDE.U32 R20, R14, UR4, R2 ;  /* 0x000000040e147c25 */ /* 0x000fc8000f8e0002 */
[----:B------:R-:W-:Y:S05]  /*2530*/  @P0 BRA `(.L_x_31) ;  /* 0x0000003c00e00947 */ /* 0x000fea0003800000 */
[----:B-----5:R-:W-:Y:S01]  /*2540*/  FSETP.NEU.AND P1, PT, R23, RZ, PT ;  /* 0x000000ff1700720b */ /* 0x020fe20003f2d000 */
[----:B------:R-:W-:Y:S01]  /*2550*/  IMAD.IADD R18, R94, 0x1, -R10 ;  /* 0x000000015e127824 */ /* 0x000fe200078e0a0a */
[----:B------:R-:W-:Y:S01]  /*2560*/  BSSY B0, `(.L_x_31) ;  /* 0x00003f5000007945 */ /* 0x000fe20003800000 */
[----:B------:R-:W-:Y:S02]  /*2570*/  IMAD.IADD R0, R97, 0x1, -R0 ;  /* 0x0000000161007824 */ /* 0x000fe400078e0a00 */
[----:B------:R-:W-:Y:S01]  /*2580*/  IMAD.IADD R7, R21, 0x1, R7 ;  /* 0x0000000115077824 */ /* 0x000fe200078e0207 */
[----:B------:R-:W-:-:S04]  /*2590*/  ISETP.GT.AND P0, PT, R18, RZ, PT ;  /* 0x000000ff1200720c */ /* 0x000fc80003f04270 */
[----:B------:R-:W-:-:S03]  /*25a0*/  ISETP.GT.AND P2, PT, R0, RZ, P0 ;  /* 0x000000ff0000720c */ /* 0x000fc60000744270 */
[----:B------:R-:W-:Y:S10]  /*25b0*/  @!P1 BRA `(.L_x_32) ;  /* 0x0000002c00249947 */ /* 0x000ff40003800000 */
[----:B------:R-:W0:Y:S01]  /*25c0*/  LDC.64 R100, c[0x0][0x5b8] ;  /* 0x00016e00ff647b82 */ /* 0x000e220000000a00 */
[----:B------:R-:W-:-:S07]  /*25d0*/  ULDC.64 UR4, c[0x0][0x5c0] ;  /* 0x0001700000047ab9 */ /* 0x000fce0000000a00 */
[----:B------:R-:W1:Y:S08]  /*25e0*/  LDC.64 R104, c[0x0][0x5b0] ;  /* 0x00016c00ff687b82 */ /* 0x000e700000000a00 */
[----:B------:R-:W2:Y:S01]  /*25f0*/  LDC.64 R106, c[0x0][0x5a8] ;  /* 0x00016a00ff6a7b82 */ /* 0x000ea20000000a00 */
[-C--:B0-----:R-:W-:Y:S02]  /*2600*/  IMAD R4, R9, R100.reuse, RZ ;  /* 0x0000006409047224 */ /* 0x081fe400078e02ff */
[----:B------:R-:W-:-:S04]  /*2610*/  IMAD.WIDE.U32 R2, R19, R100, R90 ;  /* 0x0000006413027225 */ /* 0x000fc800078e005a */
[----:B------:R-:W-:Y:S01]  /*2620*/  IMAD R101, R19, R101, R4 ;  /* 0x0000006513657224 */ /* 0x000fe200078e0204 */
[----:B------:R-:W-:Y:S01]  /*2630*/  IADD3 R4, P1, R10, R2, RZ ;  /* 0x000000020a047210 */ /* 0x000fe20007f3e0ff */
[----:B-1----:R-:W-:-:S03]  /*2640*/  IMAD R2, R15, R104, RZ ;  /* 0x000000680f027224 */ /* 0x002fc600078e02ff */
[----:B------:R-:W-:Y:S01]  /*2650*/  IADD3.X R5, R11, R3, R101, P1, !PT ;  /* 0x000000030b057210 */ /* 0x000fe20000ffe465 */
[C---:B------:R-:W-:Y:S02]  /*2660*/  IMAD R103, R14.reuse, R105, R2 ;  /* 0x000000690e677224 */ /* 0x040fe400078e0202 */
[----:B------:R-:W-:-:S04]  /*2670*/  IMAD.WIDE.U32 R2, R14, R104, R4 ;  /* 0x000000680e027225 */ /* 0x000fc800078e0004 */
[----:B------:R-:W-:Y:S01]  /*2680*/  IMAD.IADD R3, R3, 0x1, R103 ;  /* 0x0000000103037824 */ /* 0x000fe200078e0267 */
[----:B--2---:R-:W-:-:S04]  /*2690*/  LEA R8, P1, R2, R106, 0x1 ;  /* 0x0000006a02087211 */ /* 0x004fc800078208ff */
[----:B------:R-:W-:-:S05]  /*26a0*/  LEA.HI.X R9, R2, R107, R3, 0x1, P1 ;  /* 0x0000006b02097211 */ /* 0x000fca00008f0c03 */
[----:B------:R-:W2:Y:S01]  /*26b0*/  @P2 LDG.E.LTC128B.U16 R21, desc[UR54][R8.64] ;  /* 0x0000003608152981 */ /* 0x000ea2000c1e1520 */
[----:B------:R-:W-:Y:S01]  /*26c0*/  IMAD.WIDE.U32 R2, R14, R104, R10 ;  /* 0x000000680e027225 */ /* 0x000fe200078e000a */
[----:B------:R-:W-:Y:S02]  /*26d0*/  BSSY B1, `(.L_x_33) ;  /* 0x0000015000017945 */ /* 0x000fe40003800000 */
[----:B------:R-:W-:-:S04]  /*26e0*/  IADD3 R12, P1, R90, R2, RZ ;  /* 0x000000025a0c7210 */ /* 0x000fc80007f3e0ff */
[----:B------:R-:W-:Y:S02]  /*26f0*/  IADD3.X R13, R91, R103, R3, P1, !PT ;  /* 0x000000675b0d7210 */ /* 0x000fe40000ffe403 */
[----:B------:R-:W-:Y:S01]  /*2700*/  LEA R6, P1, R20, UR4, 0x1 ;  /* 0x0000000414067c11 */ /* 0x000fe2000f8208ff */
[----:B------:R-:W-:-:S03]  /*2710*/  IMAD.WIDE.U32 R12, R19, R100, R12 ;  /* 0x00000064130c7225 */ /* 0x000fc600078e000c */
[----:B------:R-:W-:Y:S02]  /*2720*/  LEA.HI.X R7, R20, UR5, R7, 0x1, P1 ;  /* 0x0000000514077c11 */ /* 0x000fe400088f0c07 */
[----:B------:R-:W-:-:S04]  /*2730*/  ISETP.GT.AND P1, PT, R18, 0x1, PT ;  /* 0x000000011200780c */ /* 0x000fc80003f24270 */
[----:B------:R-:W-:Y:S01]  /*2740*/  ISETP.GT.AND P3, PT, R0, RZ, P1 ;  /* 0x000000ff0000720c */ /* 0x000fe20000f64270 */
[----:B--2---:R-:W-:-:S04]  /*2750*/  IMAD.U32 R2, R21, 0x10000, RZ ;  /* 0x0001000015027824 */ /* 0x004fc800078e00ff */
[----:B------:R-:W-:Y:S01]  /*2760*/  FMUL R3, R2, R23 ;  /* 0x0000001702037220 */ /* 0x000fe20000400000 */
[----:B------:R-:W-:-:S03]  /*2770*/  LEA R2, P4, R12, R106, 0x1 ;  /* 0x0000006a0c027211 */ /* 0x000fc600078808ff */
[----:B------:R-:W-:-:S05]  /*2780*/  FFMA R3, R24, R22, R3 ;  /* 0x0000001618037223 */ /* 0x000fca0000000003 */
[----:B------:R-:W-:Y:S01]  /*2790*/  F2FP.BF16.F32.PACK_AB R8, RZ, R3 ;  /* 0x00000003ff08723e */ /* 0x000fe200000010ff */
[----:B------:R-:W-:-:S03]  /*27a0*/  IMAD.IADD R3, R101, 0x1, R13 ;  /* 0x0000000165037824 */ /* 0x000fc600078e020d */
[----:B------:R-:W-:Y:S01]  /*27b0*/  PRMT R9, R8, 0x7610, R9 ;  /* 0x0000761008097816 */ /* 0x000fe20000000009 */
[----:B------:R-:W-:Y:S01]  /*27c0*/  IMAD.SHL.U32 R8, R104, 0x8, RZ ;  /* 0x0000000868087824 */ /* 0x000fe200078e00ff */
[----:B------:R-:W-:-:S03]  /*27d0*/  LEA.HI.X R3, R12, R107, R3, 0x1, P4 ;  /* 0x0000006b0c037211 */ /* 0x000fc600020f0c03 */
[----:B------:R0:W-:Y:S02]  /*27e0*/  @P2 STG.E.U16 desc[UR54][R6.64], R9 ;  /* 0x0000000906002986 */ /* 0x0001e4000c101536 */
[----:B0-----:R-:W-:Y:S01]  /*27f0*/  SHF.L.U64.HI R9, R104, 0x3, R105 ;  /* 0x0000000368097819 */ /* 0x001fe20000010269 */
[----:B------:R-:W-:Y:S06]  /*2800*/  @!P3 BRA `(.L_x_34) ;  /* 0x000000000004b947 */ /* 0x000fec0003800000 */
[----:B------:R0:W5:Y:S02]  /*2810*/  LDG.E.LTC128B.U16 R21, desc[UR54][R2.64+0x2] ;  /* 0x0000023602157981 */ /* 0x000164000c1e1520 */
.L_x_34:
[----:B------:R-:W-:Y:S05]  /*2820*/  BSYNC B1 ;  /* 0x0000000000017941 */ /* 0x000fea0003800000 */
.L_x_33:
[----:B------:R-:W-:Y:S01]  /*2830*/  IMAD.WIDE.U32 R8, R14, R104, R8 ;  /* 0x000000680e087225 */ /* 0x000fe200078e0008 */
[----:B------:R-:W-:-:S03]  /*2840*/  ISETP.GT.AND P0, PT, R0, 0x8, P0 ;  /* 0x000000080000780c */ /* 0x000fc60000704270 */
[----:B-----5:R-:W-:Y:S01]  /*2850*/  IMAD.U32 R12, R21, 0x10000, RZ ;  /* 0x00010000150c7824 */ /* 0x020fe200078e00ff */
[----:B------:R-:W-:Y:S01]  /*2860*/  IADD3 R4, P2, R4, R8, RZ ;  /* 0x0000000804047210 */ /* 0x000fe20007f5e0ff */
[----:B------:R-:W-:Y:S02]  /*2870*/  IMAD.IADD R103, R103, 0x1, R9 ;  /* 0x0000000167677824 */ /* 0x000fe400078e0209 */
[----:B------:R-:W-:Y:S02]  /*2880*/  FMUL R12, R12, R23 ;  /* 0x000000170c0c7220 */ /* 0x000fe40000400000 */
[----:B------:R-:W-:Y:S02]  /*2890*/  IMAD.X R5, R103, 0x1, R5, P2 ;  /* 0x0000000167057824 */ /* 0x000fe400010e0605 */
[----:B------:R-:W-:Y:S01]  /*28a0*/  FFMA R25, R25, R22, R12 ;  /* 0x0000001619197223 */ /* 0x000fe2000000000c */
[----:B------:R-:W-:-:S04]  /*28b0*/  LEA R12, P2, R4, R106, 0x1 ;  /* 0x0000006a040c7211 */ /* 0x000fc800078408ff */
[----:B------:R-:W-:Y:S01]  /*28c0*/  LEA.HI.X R13, R4, R107, R5, 0x1, P2 ;  /* 0x0000006b040d7211 */ /* 0x000fe200010f0c05 */
[----:B------:R-:W-:Y:S01]  /*28d0*/  @P3 IMAD.MOV.U32 R4, RZ, RZ, R6 ;  /* 0x000000ffff043224 */ /* 0x000fe200078e0006 */
[----:B------:R-:W-:Y:S01]  /*28e0*/  F2FP.BF16.F32.PACK_AB R25, RZ, R25 ;  /* 0x00000019ff19723e */ /* 0x000fe200000010ff */
[----:B------:R-:W-:-:S05]  /*28f0*/  @P3 IMAD.MOV.U32 R5, RZ, RZ, R7 ;  /* 0x000000ffff053224 */ /* 0x000fca00078e0007 */
[----:B------:R1:W-:Y:S04]  /*2900*/  @P3 STG.E.U16 desc[UR54][R4.64+0x2], R25 ;  /* 0x0000021904003986 */ /* 0x0003e8000c101536 */
[----:B------:R-:W2:Y:S01]  /*2910*/  @P0 LDG.E.LTC128B.U16 R21, desc[UR54][R12.64] ;  /* 0x000000360c150981 */ /* 0x000ea2000c1e1520 */
[----:B------:R-:W-:Y:S01]  /*2920*/  IADD3 R10, P2, P3, R90, R8, R10 ;  /* 0x000000085a0a7210 */ /* 0x000fe20007b5e00a */
[----:B------:R-:W-:Y:S01]  /*2930*/  BSSY B1, `(.L_x_35) ;  /* 0x0000011000017945 */ /* 0x000fe20003800000 */
[----:B------:R-:W-:Y:S02]  /*2940*/  SHF.L.U64.HI R15, R93, 0x1, R92 ;  /* 0x000000015d0f7819 */ /* 0x000fe4000001025c */
[----:B------:R-:W-:Y:S02]  /*2950*/  IADD3.X R11, R91, R103, R11, P2, P3 ;  /* 0x000000675b0b7210 */ /* 0x000fe400017e640b */
[----:B------:R-:W-:Y:S01]  /*2960*/  ISETP.GT.AND P1, PT, R0, 0x8, P1 ;  /* 0x000000080000780c */ /* 0x000fe20000f24270 */
[----:B------:R-:W-:-:S04]  /*2970*/  IMAD.WIDE.U32 R10, R19, R100, R10 ;  /* 0x00000064130a7225 */ /* 0x000fc800078e000a */
[----:B------:R-:W-:Y:S01]  /*2980*/  IMAD.IADD R11, R101, 0x1, R11 ;  /* 0x00000001650b7824 */ /* 0x000fe200078e020b */
[----:B-1----:R-:W-:-:S04]  /*2990*/  LEA R4, P3, R10, R106, 0x1 ;  /* 0x0000006a0a047211 */ /* 0x002fc800078608ff */
[----:B------:R-:W-:Y:S01]  /*29a0*/  LEA.HI.X R5, R10, R107, R11, 0x1, P3 ;  /* 0x0000006b0a057211 */ /* 0x000fe200018f0c0b */
[----:B--2---:R-:W-:-:S04]  /*29b0*/  IMAD.U32 R8, R21, 0x10000, RZ ;  /* 0x0001000015087824 */ /* 0x004fc800078e00ff */
[----:B------:R-:W-:Y:S01]  /*29c0*/  FMUL R9, R8, R23 ;  /* 0x0000001708097220 */ /* 0x000fe20000400000 */
[----:B------:R-:W-:-:S03]  /*29d0*/  LEA R8, P2, R93, R6, 0x1 ;  /* 0x000000065d087211 */ /* 0x000fc600078408ff */
[----:B------:R-:W-:-:S05]  /*29e0*/  FFMA R9, R26, R22, R9 ;  /* 0x000000161a097223 */ /* 0x000fca0000000009 */
[----:B------:R-:W-:Y:S01]  /*29f0*/  F2FP.BF16.F32.PACK_AB R12, RZ, R9 ;  /* 0x00000009ff0c723e */ /* 0x000fe200000010ff */
[----:B------:R-:W-:-:S05]  /*2a00*/  IMAD.X R9, R15, 0x1, R7, P2 ;  /* 0x000000010f097824 */ /* 0x000fca00010e0607 */
[----:B------:R1:W-:Y:S01]  /*2a10*/  @P0 STG.E.U16 desc[UR54][R8.64], R12 ;  /* 0x0000000c08000986 */ /* 0x0003e2000c101536 */
[----:B------:R-:W-:Y:S05]  /*2a20*/  @!P1 BRA `(.L_x_36) ;  /* 0x0000000000049947 */ /* 0x000fea0003800000 */
[----:B------:R2:W5:Y:S02]  /*2a30*/  LDG.E.LTC128B.U16 R21, desc[UR54][R4.64+0x2] ;  /* 0x0000023604157981 */ /* 0x000564000c1e1520 */
.L_x_36:
[----:B------:R-:W-:Y:S05]  /*2a40*/  BSYNC B1 ;  /* 0x0000000000017941 */ /* 0x000fea0003800000 */
.L_x_35:
[----:B-----5:R-:W-:Y:S01]  /*2a50*/  IMAD.U32 R10, R21, 0x10000, RZ ;  /* 0x00010000150a7824 */ /* 0x020fe200078e00ff */
[----:B------:R-:W-:Y:S01]  /*2a60*/  ISETP.GT.AND P0, PT, R18, 0x8, PT ;  /* 0x000000081200780c */ /* 0x000fe20003f04270 */
[----:B------:R-:W-:Y:S02]  /*2a70*/  BSSY B1, `(.L_x_37) ;  /* 0x0000008000017945 */ /* 0x000fe40003800000 */
[----:B------:R-:W-:Y:S01]  /*2a80*/  FMUL R10, R10, R23 ;  /* 0x000000170a0a7220 */ /* 0x000fe20000400000 */
[----:B------:R-:W-:-:S03]  /*2a90*/  ISETP.GT.AND P2, PT, R0, RZ, P0 ;  /* 0x000000ff0000720c */ /* 0x000fc60000744270 */
[----:B------:R-:W-:-:S05]  /*2aa0*/  FFMA R10, R27, R22, R10 ;  /* 0x000000161b0a7223 */ /* 0x000fca000000000a */
[----:B------:R-:W-:-:S05]  /*2ab0*/  F2FP.BF16.F32.PACK_AB R10, RZ, R10 ;  /* 0x0000000aff0a723e */ /* 0x000fca00000010ff */
[----:B------:R3:W-:Y:S01]  /*2ac0*/  @P1 STG.E.U16 desc[UR54][R8.64+0x2], R10 ;  /* 0x0000020a08001986 */ /* 0x0007e2000c101536 */
[----:B------:R-:W-:Y:S05]  /*2ad0*/  @!P2 BRA `(.L_x_38) ;  /* 0x000000000004a947 */ /* 0x000fea0003800000 */
[----:B------:R4:W5:Y:S02]  /*2ae0*/  LDG.E.LTC128B.U16 R21, desc[UR54][R2.64+0x10] ;  /* 0x0000103602157981 */ /* 0x000964000c1e1520 */
.L_x_38:
[----:B------:R-:W-:Y:S05]  /*2af0*/  BSYNC B1 ;  /* 0x0000000000017941 */ /* 0x000fea0003800000 */
.L_x_37:
[----:B---3-5:R-:W-:Y:S01]  /*2b00*/  IMAD.U32 R10, R21, 0x10000, RZ ;  /* 0x00010000150a7824 */ /* 0x028fe200078e00ff */
        /* <DEDUP_REMOVED lines=9> */
.L_x_40:
[----:B------:R-:W-:Y:S05]  /*2ba0*/  BSYNC B1 ;  /* 0x0000000000017941 */ /* 0x000fea0003800000 */
.L_x_39:
[----:B-----5:R-:W-:Y:S01]  /*2bb0*/  IMAD.U32 R10, R21, 0x10000, RZ ;  /* 0x00010000150a7824 */ /* 0x020fe200078e00ff */
[----:B------:R-:W-:Y:S01]  /*2bc0*/  ISETP.GT.AND P0, PT, R0, 0x8, P0 ;  /* 0x000000080000780c */ /* 0x000fe20000704270 */
[----:B------:R-:W-:Y:S02]  /*2bd0*/  BSSY B1, `(.L_x_41) ;  /* 0x0000007000017945 */ /* 0x000fe40003800000 */
[----:B------:R-:W-:-:S04]  /*2be0*/  FMUL R10, R10, R23 ;  /* 0x000000170a0a7220 */ /* 0x000fc80000400000 */
[----:B------:R-:W-:-:S05]  /*2bf0*/  FFMA R10, R29, R22, R10 ;  /* 0x000000161d0a7223 */ /* 0x000fca000000000a */
[----:B------:R-:W-:-:S05]  /*2c00*/  F2FP.BF16.F32.PACK_AB R10, RZ, R10 ;  /* 0x0000000aff0a723e */ /* 0x000fca00000010ff */
[----:B------:R0:W-:Y:S01]  /*2c10*/  @P3 STG.E.U16 desc[UR54][R6.64+0x12], R10 ;  /* 0x0000120a06003986 */ /* 0x0001e2000c101536 */
[----:B------:R-:W-:Y:S05]  /*2c20*/  @!P0 BRA `(.L_x_42) ;  /* 0x0000000000048947 */ /* 0x000fea0003800000 */
[----:B------:R0:W5:Y:S02]  /*2c30*/  LDG.E.LTC128B.U16 R21, desc[UR54][R4.64+0x10] ;  /* 0x0000103604157981 */ /* 0x000164000c1e1520 */
.L_x_42:
[----:B------:R-:W-:Y:S05]  /*2c40*/  BSYNC B1 ;  /* 0x0000000000017941 */ /* 0x000fea0003800000 */
.L_x_41:
[----:B0----5:R-:W-:Y:S01]  /*2c50*/  IMAD.U32 R10, R21, 0x10000, RZ ;  /* 0x00010000150a7824 */ /* 0x021fe200078e00ff */
[----:B------:R-:W-:Y:S01]  /*2c60*/  ISETP.GT.AND P1, PT, R0, 0x8, P1 ;  /* 0x000000080000780c */ /* 0x000fe20000f24270 */
[----:B------:R-:W-:Y:S02]  /*2c70*/  BSSY B1, `(.L_x_43) ;  /* 0x0000007000017945 */ /* 0x000fe40003800000 */
[----:B---3--:R-:W-:-:S04]  /*2c80*/  FMUL R11, R10, R23 ;  /* 0x000000170a0b7220 */ /* 0x008fc80000400000 */
[----:B------:R-:W-:-:S05]  /*2c90*/  FFMA R11, R30, R22, R11 ;  /* 0x000000161e0b7223 */ /* 0x000fca000000000b */
[----:B------:R-:W-:-:S05]  /*2ca0*/  F2FP.BF16.F32.PACK_AB R11, RZ, R11 ;  /* 0x0000000bff0b723e */ /* 0x000fca00000010ff */
[----:B------:R0:W-:Y:S01]  /*2cb0*/  @P0 STG.E.U16 desc[UR54][R8.64+0x10], R11 ;  /* 0x0000100b08000986 */ /* 0x0001e2000c101536 */
[----:B------:R-:W-:Y:S05]  /*2cc0*/  @!P1 BRA `(.L_x_44) ;  /* 0x0000000000049947 */ /* 0x000fea0003800000 */
[----:B------:R3:W5:Y:S02]  /*2cd0*/  LDG.E.LTC128B.U16 R21, desc[UR54][R4.64+0x12] ;  /* 0x0000123604157981 */ /* 0x000764000c1e1520 */
.L_x_44:
[----:B------:R-:W-:Y:S05]  /*2ce0*/  BSYNC B1 ;  /* 0x0000000000017941 */ /* 0x000fea0003800000 */
.L_x_43:
        /* <DEDUP_REMOVED lines=10> */
.L_x_46:
[----:B------:R-:W-:Y:S05]  /*2d90*/  BSYNC B1 ;  /* 0x0000000000017941 */ /* 0x000fea0003800000 */
.L_x_45:
[----:B0----5:R-:W-:Y:S01]  /*2da0*/  IMAD.U32 R10, R21, 0x10000, RZ ;  /* 0x00010000150a7824 */ /* 0x021fe200078e00ff */
        /* <DEDUP_REMOVED lines=9> */
.L_x_48:
[----:B------:R-:W-:Y:S05]  /*2e40*/  BSYNC B1 ;  /* 0x0000000000017941 */ /* 0x000fea0003800000 */
.L_x_47:
        /* <DEDUP_REMOVED lines=9> */
.L_x_50:
[----:B------:R-:W-:Y:S05]  /*2ee0*/  BSYNC B1 ;  /* 0x0000000000017941 */ /* 0x000fea0003800000 */
.L_x_49:
[----:B0----5:R-:W-:Y:S01]  /*2ef0*/  IMAD.U32 R10, R21, 0x10000, RZ ;  /* 0x00010000150a7824 */ /* 0x021fe200078e00ff */
        /* <DEDUP_REMOVED lines=8> */
.L_x_52:
[----:B------:R-:W-:Y:S05]  /*2f80*/  BSYNC B1 ;  /* 0x0000000000017941 */ /* 0x000fea0003800000 */
.L_x_51:
        /* <DEDUP_REMOVED lines=10> */
.L_x_54:
[----:B------:R-:W-:Y:S05]  /*3030*/  BSYNC B1 ;  /* 0x0000000000017941 */ /* 0x000fea0003800000 */
.L_x_53:
        /* <DEDUP_REMOVED lines=10> */
.L_x_56:
[----:B------:R-:W-:Y:S05]  /*30e0*/  BSYNC B1 ;  /* 0x0000000000017941 */ /* 0x000fea0003800000 */
.L_x_55:
        /* <DEDUP_REMOVED lines=9> */
.L_x_58:
[----:B------:R-:W-:Y:S05]  /*3180*/  BSYNC B1 ;  /* 0x0000000000017941 */ /* 0x000fea0003800000 */
.L_x_57:
        /* <DEDUP_REMOVED lines=9> */
.L_x_60:
[----:B------:R-:W-:Y:S05]  /*3220*/  BSYNC B1 ;  /* 0x0000000000017941 */ /* 0x000fea0003800000 */
.L_x_59:
        /* <DEDUP_REMOVED lines=10> */
.L_x_62:
[----:B------:R-:W-:Y:S05]  /*32d0*/  BSYNC B1 ;  /* 0x0000000000017941 */ /* 0x000fea0003800000 */
.L_x_61:
        /* <DEDUP_REMOVED lines=10> */
.L_x_64:
[----:B------:R-:W-:Y:S05]  /*3380*/  BSYNC B1 ;  /* 0x0000000000017941 */ /* 0x000fea0003800000 */
.L_x_63:
        /* <DEDUP_REMOVED lines=9> */
.L_x_66:
[----:B------:R-:W-:Y:S05]  /*3420*/  BSYNC B1 ;  /* 0x0000000000017941 */ /* 0x000fea0003800000 */
.L_x_65:
        /* <DEDUP_REMOVED lines=9> */
.L_x_68:
[----:B------:R-:W-:Y:S05]  /*34c0*/  BSYNC B1 ;  /* 0x0000000000017941 */ /* 0x000fea0003800000 */
.L_x_67:
        /* <DEDUP_REMOVED lines=10> */
.L_x_70:
[----:B------:R-:W-:Y:S05]  /*3570*/  BSYNC B1 ;  /* 0x0000000000017941 */ /* 0x000fea0003800000 */
.L_x_69:
        /* <DEDUP_REMOVED lines=10> */
.L_x_72:
[----:B------:R-:W-:Y:S05]  /*3620*/  BSYNC B1 ;  /* 0x0000000000017941 */ /* 0x000fea0003800000 */
.L_x_71:
        /* <DEDUP_REMOVED lines=9> */
.L_x_74:
[----:B------:R-:W-:Y:S05]  /*36c0*/  BSYNC B1 ;  /* 0x0000000000017941 */ /* 0x000fea0003800000 */
.L_x_73:
        /* <DEDUP_REMOVED lines=9> */
.L_x_76:
[----:B------:R-:W-:Y:S05]  /*3760*/  BSYNC B1 ;  /* 0x0000000000017941 */ /* 0x000fea0003800000 */
.L_x_75:
        /* <DEDUP_REMOVED lines=10> */
.L_x_78:
[----:B------:R-:W-:Y:S05]  /*3810*/  BSYNC B1 ;  /* 0x0000000000017941 */ /* 0x000fea0003800000 */
.L_x_77:
        /* <DEDUP_REMOVED lines=10> */
.L_x_80:
[----:B------:R-:W-:Y:S05]  /*38c0*/  BSYNC B1 ;  /* 0x0000000000017941 */ /* 0x000fea0003800000 */
.L_x_79:
        /* <DEDUP_REMOVED lines=9> */
.L_x_82:
[----:B------:R-:W-:Y:S05]  /*3960*/  BSYNC B1 ;  /* 0x0000000000017941 */ /* 0x000fea0003800000 */
.L_x_81:
        /* <DEDUP_REMOVED lines=9> */
.L_x_84:
[----:B------:R-:W-:Y:S05]  /*3a00*/  BSYNC B1 ;  /* 0x0000000000017941 */ /* 0x000fea0003800000 */
.L_x_83:
        /* <DEDUP_REMOVED lines=10> */
.L_x_86:
[----:B------:R-:W-:Y:S05]  /*3ab0*/  BSYNC B1 ;  /* 0x0000000000017941 */ /* 0x000fea0003800000 */
.L_x_85:
        /* <DEDUP_REMOVED lines=10> */
.L_x_88:
[----:B------:R-:W-:Y:S05]  /*3b60*/  BSYNC B1 ;  /* 0x0000000000017941 */ /* 0x000fea0003800000 */
.L_x_87:
        /* <DEDUP_REMOVED lines=9> */
.L_x_90:
[----:B------:R-:W-:Y:S05]  /*3c00*/  BSYNC B1 ;  /* 0x0000000000017941 */ /* 0x000fea0003800000 */
.L_x_89:
        /* <DEDUP_REMOVED lines=9> */
.L_x_92:
[----:B------:R-:W-:Y:S05]  /*3ca0*/  BSYNC B1 ;  /* 0x0000000000017941 */ /* 0x000fea0003800000 */
.L_x_91:
        /* <DEDUP_REMOVED lines=10> */
.L_x_94:
[----:B------:R-:W-:Y:S05]  /*3d50*/  BSYNC B1 ;  /* 0x0000000000017941 */ /* 0x000fea0003800000 */
.L_x_93:
        /* <DEDUP_REMOVED lines=10> */
.L_x_96:
[----:B------:R-:W-:Y:S05]  /*3e00*/  BSYNC B1 ;  /* 0x0000000000017941 */ /* 0x000fea0003800000 */
.L_x_95:
        /* <DEDUP_REMOVED lines=9> */
.L_x_98:
[----:B------:R-:W-:Y:S05]  /*3ea0*/  BSYNC B1 ;  /* 0x0000000000017941 */ /* 0x000fea0003800000 */
.L_x_97:
        /* <DEDUP_REMOVED lines=9> */
.L_x_100:
[----:B------:R-:W-:Y:S05]  /*3f40*/  BSYNC B1 ;  /* 0x0000000000017941 */ /* 0x000fea0003800000 */
.L_x_99:
        /* <DEDUP_REMOVED lines=10> */
.L_x_102:
[----:B------:R-:W-:Y:S05]  /*3ff0*/  BSYNC B1 ;  /* 0x0000000000017941 */ /* 0x000fea0003800000 */
.L_x_101:
        /* <DEDUP_REMOVED lines=10> */
.L_x_104:
[----:B------:R-:W-:Y:S05]  /*40a0*/  BSYNC B1 ;  /* 0x0000000000017941 */ /* 0x000fea0003800000 */
.L_x_103:
        /* <DEDUP_REMOVED lines=9> */
.L_x_106:
[----:B------:R-:W-:Y:S05]  /*4140*/  BSYNC B1 ;  /* 0x0000000000017941 */ /* 0x000fea0003800000 */
.L_x_105:
        /* <DEDUP_REMOVED lines=9> */
.L_x_108:
[----:B------:R-:W-:Y:S05]  /*41e0*/  BSYNC B1 ;  /* 0x0000000000017941 */ /* 0x000fea0003800000 */
.L_x_107:
        /* <DEDUP_REMOVED lines=10> */
.L_x_110:
[----:B------:R-:W-:Y:S05]  /*4290*/  BSYNC B1 ;  /* 0x0000000000017941 */ /* 0x000fea0003800000 */
.L_x_109:
        /* <DEDUP_REMOVED lines=10> */
.L_x_112:
[----:B------:R-:W-:Y:S05]  /*4340*/  BSYNC B1 ;  /* 0x0000000000017941 */ /* 0x000fea0003800000 */
.L_x_111:
        /* <DEDUP_REMOVED lines=9> */
.L_x_114:
[----:B------:R-:W-:Y:S05]  /*43e0*/  BSYNC B1 ;  /* 0x0000000000017941 */ /* 0x000fea0003800000 */
.L_x_113:
        /* <DEDUP_REMOVED lines=9> */
.L_x_116:
[----:B------:R-:W-:Y:S05]  /*4480*/  BSYNC B1 ;  /* 0x0000000000017941 */ /* 0x000fea0003800000 */
.L_x_115:
        /* <DEDUP_REMOVED lines=10> */
.L_x_118:
[----:B------:R-:W-:Y:S05]  /*4530*/  BSYNC B1 ;  /* 0x0000000000017941 */ /* 0x000fea0003800000 */
.L_x_117:
        /* <DEDUP_REMOVED lines=10> */
.L_x_120:
[----:B------:R-:W-:Y:S05]  /*45e0*/  BSYNC B1 ;  /* 0x0000000000017941 */ /* 0x000fea0003800000 */
.L_x_119:
        /* <DEDUP_REMOVED lines=9> */
.L_x_122:
[----:B------:R-:W-:Y:S05]  /*4680*/  BSYNC B1 ;  /* 0x0000000000017941 */ /* 0x000fea0003800000 */
.L_x_121:
        /* <DEDUP_REMOVED lines=9> */
.L_x_124:
[----:B------:R-:W-:Y:S05]  /*4720*/  BSYNC B1 ;  /* 0x0000000000017941 */ /* 0x000fea0003800000 */
.L_x_123:
        /* <DEDUP_REMOVED lines=10> */
.L_x_126:
[----:B------:R-:W-:Y:S05]  /*47d0*/  BSYNC B1 ;  /* 0x0000000000017941 */ /* 0x000fea0003800000 */
.L_x_125:
        /* <DEDUP_REMOVED lines=10> */
.L_x_128:
[----:B------:R-:W-:Y:S05]  /*4880*/  BSYNC B1 ;  /* 0x0000000000017941 */ /* 0x000fea0003800000 */
.L_x_127:
        /* <DEDUP_REMOVED lines=9> */
.L_x_130:
[----:B------:R-:W-:Y:S05]  /*4920*/  BSYNC B1 ;  /* 0x0000000000017941 */ /* 0x000fea0003800000 */
.L_x_129:
        /* <DEDUP_REMOVED lines=9> */
.L_x_132:
[----:B------:R-:W-:Y:S05]  /*49c0*/  BSYNC B1 ;  /* 0x0000000000017941 */ /* 0x000fea0003800000 */
.L_x_131:
        /* <DEDUP_REMOVED lines=10> */
.L_x_134:
[----:B------:R-:W-:Y:S05]  /*4a70*/  BSYNC B1 ;  /* 0x0000000000017941 */ /* 0x000fea0003800000 */
.L_x_133:
        /* <DEDUP_REMOVED lines=10> */
.L_x_136:
[----:B------:R-:W-:Y:S05]  /*4b20*/  BSYNC B1 ;  /* 0x0000000000017941 */ /* 0x000fea0003800000 */
.L_x_135:
        /* <DEDUP_REMOVED lines=9> */
.L_x_138:
[----:B------:R-:W-:Y:S05]  /*4bc0*/  BSYNC B1 ;  /* 0x0000000000017941 */ /* 0x000fea0003800000 */
.L_x_137:
        /* <DEDUP_REMOVED lines=9> */
.L_x_140:
[----:B------:R-:W-:Y:S05]  /*4c60*/  BSYNC B1 ;  /* 0x0000000000017941 */ /* 0x000fea0003800000 */
.L_x_139:
        /* <DEDUP_REMOVED lines=10> */
.L_x_142:
[----:B------:R-:W-:Y:S05]  /*4d10*/  BSYNC B1 ;  /* 0x0000000000017941 */ /* 0x000fea0003800000 */
.L_x_141:
        /* <DEDUP_REMOVED lines=10> */
.L_x_144:
[----:B------:R-:W-:Y:S05]  /*4dc0*/  BSYNC B1 ;  /* 0x0000000000017941 */ /* 0x000fea0003800000 */
.L_x_143:
        /* <DEDUP_REMOVED lines=9> */
.L_x_146:
[----:B------:R-:W-:Y:S05]  /*4e60*/  BSYNC B1 ;  /* 0x0000000000017941 */ /* 0x000fea0003800000 */
.L_x_145:
        /* <DEDUP_REMOVED lines=9> */
.L_x_148:
[----:B------:R-:W-:Y:S05]  /*4f00*/  BSYNC B1 ;  /* 0x0000000000017941 */ /* 0x000fea0003800000 */
.L_x_147:
        /* <DEDUP_REMOVED lines=10> */
.L_x_150:
[----:B------:R-:W-:Y:S05]  /*4fb0*/  BSYNC B1 ;  /* 0x0000000000017941 */ /* 0x000fea0003800000 */
.L_x_149:
        /* <DEDUP_REMOVED lines=10> */
.L_x_152:
[----:B------:R-:W-:Y:S05]  /*5060*/  BSYNC B1 ;  /* 0x0000000000017941 */ /* 0x000fea0003800000 */
.L_x_151:
[----:B0---45:R-:W-:Y:S01]  /*5070*/  IMAD.U32 R2, R21, 0x10000, RZ ;  /* 0x0001000015027824 */ /* 0x031fe200078e00ff */
        /* <DEDUP_REMOVED lines=8> */
.L_x_154:
[----:B------:R-:W-:Y:S05]  /*5100*/  BSYNC B1 ;  /* 0x0000000000017941 */ /* 0x000fea0003800000 */
.L_x_153:
[----:B0----5:R-:W-:Y:S01]  /*5110*/  IMAD.U32 R2, R21, 0x10000, RZ ;  /* 0x0001000015027824 */ /* 0x021fe200078e00ff */
[----:B------:R-:W-:Y:S01]  /*5120*/  ISETP.GT.AND P1, PT, R0, 0x8, P1 ;  /* 0x000000080000780c */ /* 0x000fe20000f24270 */
[----:B------:R-:W-:Y:S02]  /*5130*/  BSSY B1, `(.L_x_155) ;  /* 0x000000a000017945 */ /* 0x000fe40003800000 */
[----:B------:R-:W-:Y:S01]  /*5140*/  FMUL R3, R2, R23 ;  /* 0x0000001702037220 */ /* 0x000fe20000400000 */
[----:B------:R-:W-:-:S03]  /*5150*/  @P0 IMAD.MOV.U32 R2, RZ, RZ, R8 ;  /* 0x000000ffff020224 */ /* 0x000fc600078e0008 */
[----:B------:R-:W-:-:S05]  /*5160*/  FFMA R3, R86, R22, R3 ;  /* 0x0000001656037223 */ /* 0x000fca0000000003 */
[----:B------:R-:W-:-:S04]  /*5170*/  F2FP.BF16.F32.PACK_AB R3, RZ, R3 ;  /* 0x00000003ff03723e */ /* 0x000fc800000010ff */
[----:B------:R-:W-:Y:S01]  /*5180*/  PRMT R6, R3, 0x7610, R6 ;  /* 0x0000761003067816 */ /* 0x000fe20000000006 */
[----:B------:R-:W-:-:S05]  /*5190*/  @P0 IMAD.MOV.U32 R3, RZ, RZ, R9 ;  /* 0x000000ffff030224 */ /* 0x000fca00078e0009 */
[----:B------:R0:W-:Y:S01]  /*51a0*/  @P0 STG.E.U16 desc[UR54][R2.64+0xf0], R6 ;  /* 0x0000f00602000986 */ /* 0x0001e2000c101536 */
[----:B------:R-:W-:Y:S05]  /*51b0*/  @!P1 BRA `(.L_x_156) ;  /* 0x0000000000049947 */ /* 0x000fea0003800000 */
[----:B------:R0:W5:Y:S02]  /*51c0*/  LDG.E.LTC128B.U16 R21, desc[UR54][R4.64+0xf2] ;  /* 0x0000f23604157981 */ /* 0x000164000c1e1520 */
.L_x_156:
[----:B------:R-:W-:Y:S05]  /*51d0*/  BSYNC B1 ;  /* 0x0000000000017941 */ /* 0x000fea0003800000 */
.L_x_155:
[----:B------:R-:W-:Y:S05]  /*51e0*/  @!P1 BRA `(.L_x_157) ;  /* 0x0000001000b09947 */ /* 0x000fea0003800000 */
[----:B-----5:R-:W-:-:S04]  /*51f0*/  IMAD.U32 R0, R21, 0x10000, RZ ;  /* 0x0001000015007824 */ /* 0x020fc800078e00ff */
[----:B------:R-:W-:-:S04]  /*5200*/  FMUL R0, R0, R23 ;  /* 0x0000001700007220 */ /* 0x000fc80000400000 */
[----:B------:R-:W-:-:S05]  /*5210*/  FFMA R0, R87, R22, R0 ;  /* 0x0000001657007223 */ /* 0x000fca0000000000 */
[----:B------:R-:W-:-:S05]  /*5220*/  F2FP.BF16.F32.PACK_AB R0, RZ, R0 ;  /* 0x00000000ff00723e */ /* 0x000fca00000010ff */
[----:B------:R0:W-:Y:S01]  /*5230*/  STG.E.U16 desc[UR54][R8.64+0xf2], R0 ;  /* 0x0000f20008007986 */ /* 0x0001e2000c101536 */
[----:B------:R-:W-:Y:S05]  /*5240*/  BRA `(.L_x_157) ;  /* 0x0000001000987947 */ /* 0x000fea0003800000 */
.L_x_32:
[----:B------:R-:W-:Y:S01]  /*5250*/  ISETP.GT.AND P3, PT, R18, 0x1, PT ;  /* 0x000000011200780c */ /* 0x000fe20003f64270 */
[----:B------:R-:W-:Y:S01]  /*5260*/  ULDC.64 UR4, c[0x0][0x5c0] ;  /* 0x0001700000047ab9 */ /* 0x000fe20000000a00 */
[-C--:B------:R-:W-:Y:S01]  /*5270*/  FMUL R24, R24, R22.reuse ;  /* 0x0000001618187220 */ /* 0x080fe20000400000 */
[-C--:B------:R-:W-:Y:S01]  /*5280*/  FMUL R25, R25, R22.reuse ;  /* 0x0000001619197220 */ /* 0x080fe20000400000 */
[----:B------:R-:W-:Y:S01]  /*5290*/  ISETP.GT.AND P1, PT, R0, RZ, P3 ;  /* 0x000000ff0000720c */ /* 0x000fe20001f24270 */
[-C--:B------:R-:W-:Y:S01]  /*52a0*/  FMUL R26, R26, R22.reuse ;  /* 0x000000161a1a7220 */ /* 0x080fe20000400000 */
[----:B------:R-:W-:Y:S01]  /*52b0*/  LEA R2, P4, R20, UR4, 0x1 ;  /* 0x0000000414027c11 */ /* 0x000fe2000f8808ff */
[----:B------:R-:W-:Y:S01]  /*52c0*/  FMUL R27, R27, R22 ;  /* 0x000000161b1b7220 */ /* 0x000fe20000400000 */
[----:B------:R-:W-:Y:S01]  /*52d0*/  F2FP.BF16.F32.PACK_AB R24, RZ, R24 ;  /* 0x00000018ff18723e */ /* 0x000fe200000010ff */
[-C--:B------:R-:W-:Y:S01]  /*52e0*/  FMUL R28, R28, R22.reuse ;  /* 0x000000161c1c7220 */ /* 0x080fe20000400000 */
[----:B------:R-:W-:Y:S01]  /*52f0*/  LEA.HI.X R3, R20, UR5, R7, 0x1, P4 ;  /* 0x0000000514037c11 */ /* 0x000fe2000a0f0c07 */
[-C--:B------:R-:W-:Y:S01]  /*5300*/  FMUL R29, R29, R22.reuse ;  /* 0x000000161d1d7220 */ /* 0x080fe20000400000 */
[----:B------:R-:W-:Y:S01]  /*5310*/  F2FP.BF16.F32.PACK_AB R25, RZ, R25 ;  /* 0x00000019ff19723e */ /* 0x000fe200000010ff */
[-C--:B------:R-:W-:Y:S01]  /*5320*/  FMUL R30, R30, R22.reuse ;  /* 0x000000161e1e7220 */ /* 0x080fe20000400000 */
[----:B------:R-:W-:Y:S01]  /*5330*/  SHF.L.U64.HI R5, R93, 0x1, R92 ;  /* 0x000000015d057819 */ /* 0x000fe2000001025c */
[----:B------:R-:W-:Y:S01]  /*5340*/  @P2 STG.E.U16 desc[UR54][R2.64], R24 ;  /* 0x0000001802002986 */ /* 0x000fe2000c101536 */
[----:B------:R-:W-:Y:S01]  /*5350*/  ISETP.GT.AND P2, PT, R0, 0x8, P0 ;  /* 0x000000080000780c */ /* 0x000fe20000744270 */
[----:B------:R-:W-:Y:S01]  /*5360*/  FMUL R31, R31, R22 ;  /* 0x000000161f1f7220 */ /* 0x000fe20000400000 */
[----:B------:R-:W-:Y:S01]  /*5370*/  LEA R4, P5, R93, R2, 0x1 ;  /* 0x000000025d047211 */ /* 0x000fe200078a08ff */
[----:B------:R-:W-:Y:S01]  /*5380*/  @P1 STG.E.U16 desc[UR54][R2.64+0x2], R25 ;  /* 0x0000021902001986 */ /* 0x000fe2000c101536 */
[----:B------:R-:W-:Y:S01]  /*5390*/  ISETP.GT.AND P1, PT, R18, 0x8, PT ;  /* 0x000000081200780c */ /* 0x000fe20003f24270 */
[-C--:B------:R-:W-:Y:S01]  /*53a0*/  FMUL R32, R32, R22.reuse ;  /* 0x0000001620207220 */ /* 0x080fe20000400000 */
[----:B------:R-:W-:Y:S01]  /*53b0*/  ISETP.GT.AND P3, PT, R0, 0x8, P3 ;  /* 0x000000080000780c */ /* 0x000fe20001f64270 */
[----:B------:R-:W-:Y:S01]  /*53c0*/  IMAD.X R5, R5, 0x1, R3, P5 ;  /* 0x0000000105057824 */ /* 0x000fe200028e0603 */
[----:B------:R-:W-:Y:S01]  /*53d0*/  ISETP.GT.AND P0, PT, R18, 0x9, PT ;  /* 0x000000091200780c */ /* 0x000fe20003f04270 */
[-C--:B------:R-:W-:Y:S01]  /*53e0*/  FMUL R33, R33, R22.reuse ;  /* 0x0000001621217220 */ /* 0x080fe20000400000 */
[----:B------:R-:W-:Y:S01]  /*53f0*/  ISETP.GT.AND P4, PT, R0, RZ, P1 ;  /* 0x000000ff0000720c */ /* 0x000fe20000f84270 */
[-C--:B------:R-:W-:Y:S01]  /*5400*/  FMUL R34, R34, R22.reuse ;  /* 0x0000001622227220 */ /* 0x080fe20000400000 */
[----:B------:R-:W-:Y:S01]  /*5410*/  ISETP.GT.AND P5, PT, R0, RZ, P0 ;  /* 0x000000ff0000720c */ /* 0x000fe200007a4270 */
[----:B------:R-:W-:Y:S01]  /*5420*/  FMUL R35, R35, R22 ;  /* 0x0000001623237220 */ /* 0x000fe20000400000 */
[----:B------:R-:W-:Y:S01]  /*5430*/  F2FP.BF16.F32.PACK_AB R26, RZ, R26 ;  /* 0x0000001aff1a723e */ /* 0x000fe200000010ff */
[-C--:B------:R-:W-:Y:S01]  /*5440*/  FMUL R36, R36, R22.reuse ;  /* 0x0000001624247220 */ /* 0x080fe20000400000 */
[----:B------:R-:W-:Y:S01]  /*5450*/  F2FP.BF16.F32.PACK_AB R27, RZ, R27 ;  /* 0x0000001bff1b723e */ /* 0x000fe200000010ff */
[----:B------:R-:W-:Y:S01]  /*5460*/  FMUL R37, R37, R22 ;  /* 0x0000001625257220 */ /* 0x000fe20000400000 */
[----:B------:R-:W-:Y:S01]  /*5470*/  F2FP.BF16.F32.PACK_AB R28, RZ, R28 ;  /* 0x0000001cff1c723e */ /* 0x000fe200000010ff */
[----:B------:R-:W-:Y:S01]  /*5480*/  @P2 STG.E.U16 desc[UR54][R4.64], R26 ;  /* 0x0000001a04002986 */ /* 0x000fe2000c101536 */
[----:B------:R-:W-:Y:S01]  /*5490*/  ISETP.GT.AND P1, PT, R0, 0x8, P1 ;  /* 0x000000080000780c */ /* 0x000fe20000f24270 */
[-C--:B------:R-:W-:Y:S01]  /*54a0*/  FMUL R38, R38, R22.reuse ;  /* 0x0000001626267220 */ /* 0x080fe20000400000 */
[----:B------:R-:W-:Y:S01]  /*54b0*/  F2FP.BF16.F32.PACK_AB R29, RZ, R29 ;  /* 0x0000001dff1d723e */ /* 0x000fe200000010ff */
[----:B------:R-:W-:Y:S01]  /*54c0*/  @P3 STG.E.U16 desc[UR54][R4.64+0x2], R27 ;  /* 0x0000021b04003986 */ /* 0x000fe2000c101536 */
[----:B------:R-:W-:Y:S01]  /*54d0*/  ISETP.GT.AND P3, PT, R18, 0x10, PT ;  /* 0x000000101200780c */ /* 0x000fe20003f64270 */
[-C--:B------:R-:W-:Y:S01]  /*54e0*/  FMUL R39, R39, R22.reuse ;  /* 0x0000001627277220 */ /* 0x080fe20000400000 */
[----:B------:R-:W-:Y:S01]  /*54f0*/  ISETP.GT.AND P2, PT, R0, 0x8, P0 ;  /* 0x000000080000780c */ /* 0x000fe20000744270 */
[----:B------:R-:W-:Y:S01]  /*5500*/  @P4 STG.E.U16 desc[UR54][R2.64+0x10], R28 ;  /* 0x0000101c02004986 */ /* 0x000fe2000c101536 */
[----:B------:R-:W-:Y:S01]  /*5510*/  ISETP.GT.AND P0, PT, R18, 0x11, PT ;  /* 0x000000111200780c */ /* 0x000fe20003f04270 */
[-C--:B------:R-:W-:Y:S01]  /*5520*/  FMUL R40, R40, R22.reuse ;  /* 0x0000001628287220 */ /* 0x080fe20000400000 */
[C---:B------:R-:W-:Y:S01]  /*5530*/  ISETP.GT.AND P4, PT, R0.reuse, RZ, P3 ;  /* 0x000000ff0000720c */ /* 0x040fe20001f84270 */
[----:B------:R-:W-:Y:S01]  /*5540*/  @P5 STG.E.U16 desc[UR54][R2.64+0x12], R29 ;  /* 0x0000121d02005986 */ /* 0x000fe2000c101536 */
        /* <DEDUP_REMOVED lines=153> */
[----:B------:R-:W-:Y:S01]  /*5ee0*/  FMUL R87, R87, R22 ;  /* 0x0000001657577220 */ /* 0x000fe20000400000 */
[----:B------:R-:W-:Y:S01]  /*5ef0*/  ISETP.GT.AND P2, PT, R0, 0x8, P0 ;  /* 0x000000080000780c */ /* 0x000fe20000744270 */
[----:B------:R-:W-:Y:S01]  /*5f00*/  @P4 STG.E.U16 desc[UR54][R2.64+0x90], R60 ;  /* 0x0000903c02004986 */ /* 0x000fe2000c101536 */
[----:B------:R-:W-:-:S02]  /*5f10*/  ISETP.GT.AND P0, PT, R18, 0x51, PT ;  /* 0x000000511200780c */ /* 0x000fc40003f04270 */
[C---:B------:R-:W-:Y:S01]  /*5f20*/  ISETP.GT.AND P4, PT, R0.reuse, RZ, P3 ;  /* 0x000000ff0000720c */ /* 0x040fe20001f84270 */
[----:B------:R-:W-:Y:S01]  /*5f30*/  @P5 STG.E.U16 desc[UR54][R2.64+0x92], R61 ;  /* 0x0000923d02005986 */ /* 0x000fe2000c101536 */
[C---:B------:R-:W-:Y:S02]  /*5f40*/  ISETP.GT.AND P5, PT, R0.reuse, RZ, P0 ;  /* 0x000000ff0000720c */ /* 0x040fe400007a4270 */
[----:B------:R-:W-:Y:S02]  /*5f50*/  F2FP.BF16.F32.PACK_AB R62, RZ, R62 ;  /* 0x0000003eff3e723e */ /* 0x000fe400000010ff */
[----:B------:R-:W-:Y:S02]  /*5f60*/  F2FP.BF16.F32.PACK_AB R63, RZ, R63 ;  /* 0x0000003fff3f723e */ /* 0x000fe400000010ff */
[----:B------:R-:W-:Y:S01]  /*5f70*/  F2FP.BF16.F32.PACK_AB R64, RZ, R64 ;  /* 0x00000040ff40723e */ /* 0x000fe200000010ff */
[----:B------:R-:W-:Y:S01]  /*5f80*/  @P1 STG.E.U16 desc[UR54][R4.64+0x90], R62 ;  /* 0x0000903e04001986 */ /* 0x000fe2000c101536 */
[----:B------:R-:W-:-:S02]  /*5f90*/  ISETP.GT.AND P1, PT, R0, 0x8, P3 ;  /* 0x000000080000780c */ /* 0x000fc40001f24270 */
[----:B------:R-:W-:Y:S01]  /*5fa0*/  F2FP.BF16.F32.PACK_AB R65, RZ, R65 ;  /* 0x00000041ff41723e */ /* 0x000fe200000010ff */
[----:B------:R-:W-:Y:S01]  /*5fb0*/  @P2 STG.E.U16 desc[UR54][R4.64+0x92], R63 ;  /* 0x0000923f04002986 */ /* 0x000fe2000c101536 */
[----:B------:R-:W-:Y:S02]  /*5fc0*/  ISETP.GT.AND P2, PT, R18, 0x58, PT ;  /* 0x000000581200780c */ /* 0x000fe40003f44270 */
[----:B------:R-:W-:Y:S01]  /*5fd0*/  ISETP.GT.AND P0, PT, R0, 0x8, P0 ;  /* 0x000000080000780c */ /* 0x000fe20000704270 */
[----:B------:R-:W-:Y:S01]  /*5fe0*/  @P4 STG.E.U16 desc[UR54][R2.64+0xa0], R64 ;  /* 0x0000a04002004986 */ /* 0x000fe2000c101536 */
[----:B------:R-:W-:Y:S02]  /*5ff0*/  ISETP.GT.AND P3, PT, R18, 0x59, PT ;  /* 0x000000591200780c */ /* 0x000fe40003f64270 */
[C---:B------:R-:W-:Y:S01]  /*6000*/  ISETP.GT.AND P4, PT, R0.reuse, RZ, P2 ;  /* 0x000000ff0000720c */ /* 0x040fe20001784270 */
[----:B------:R-:W-:Y:S01]  /*6010*/  @P5 STG.E.U16 desc[UR54][R2.64+0xa2], R65 ;  /* 0x0000a24102005986 */ /* 0x000fe2000c101536 */
[----:B------:R-:W-:-:S02]  /*6020*/  ISETP.GT.AND P5, PT, R0, RZ, P3 ;  /* 0x000000ff0000720c */ /* 0x000fc40001fa4270 */
[----:B------:R-:W-:Y:S02]  /*6030*/  F2FP.BF16.F32.PACK_AB R66, RZ, R66 ;  /* 0x00000042ff42723e */ /* 0x000fe400000010ff */
[----:B------:R-:W-:Y:S02]  /*6040*/  F2FP.BF16.F32.PACK_AB R67, RZ, R67 ;  /* 0x00000043ff43723e */ /* 0x000fe400000010ff */
[----:B------:R-:W-:Y:S01]  /*6050*/  F2FP.BF16.F32.PACK_AB R68, RZ, R68 ;  /* 0x00000044ff44723e */ /* 0x000fe200000010ff */
[----:B------:R-:W-:Y:S01]  /*6060*/  @P1 STG.E.U16 desc[UR54][R4.64+0xa0], R66 ;  /* 0x0000a04204001986 */ /* 0x000fe2000c101536 */
[C---:B------:R-:W-:Y:S02]  /*6070*/  ISETP.GT.AND P1, PT, R0.reuse, 0x8, P2 ;  /* 0x000000080000780c */ /* 0x040fe40001724270 */
[----:B------:R-:W-:Y:S01]  /*6080*/  F2FP.BF16.F32.PACK_AB R69, RZ, R69 ;  /* 0x00000045ff45723e */ /* 0x000fe200000010ff */
[----:B------:R-:W-:Y:S01]  /*6090*/  @P0 STG.E.U16 desc[UR54][R4.64+0xa2], R67 ;  /* 0x0000a24304000986 */ /* 0x000fe2000c101536 */
[----:B------:R-:W-:-:S02]  /*60a0*/  ISETP.GT.AND P2, PT, R0, 0x8, P3 ;  /* 0x000000080000780c */ /* 0x000fc40001f44270 */
[C---:B------:R-:W-:Y:S01]  /*60b0*/  ISETP.GT.AND P3, PT, R18.reuse, 0x60, PT ;  /* 0x000000601200780c */ /* 0x040fe20003f64270 */
[----:B------:R-:W-:Y:S01]  /*60c0*/  @P4 STG.E.U16 desc[UR54][R2.64+0xb0], R68 ;  /* 0x0000b04402004986 */ /* 0x000fe2000c101536 */
[----:B------:R-:W-:Y:S02]  /*60d0*/  ISETP.GT.AND P0, PT, R18, 0x61, PT ;  /* 0x000000611200780c */ /* 0x000fe40003f04270 */
[C---:B------:R-:W-:Y:S01]  /*60e0*/  ISETP.GT.AND P4, PT, R0.reuse, RZ, P3 ;  /* 0x000000ff0000720c */ /* 0x040fe20001f84270 */
[----:B------:R-:W-:Y:S01]  /*60f0*/  @P5 STG.E.U16 desc[UR54][R2.64+0xb2], R69 ;  /* 0x0000b24502005986 */ /* 0x000fe2000c101536 */
[----:B------:R-:W-:Y:S02]  /*6100*/  ISETP.GT.AND P5, PT, R0, RZ, P0 ;  /* 0x000000ff0000720c */ /* 0x000fe400007a4270 */
[----:B------:R-:W-:Y:S02]  /*6110*/  F2FP.BF16.F32.PACK_AB R70, RZ, R70 ;  /* 0x00000046ff46723e */ /* 0x000fe400000010ff */
[----:B------:R-:W-:-:S02]  /*6120*/  F2FP.BF16.F32.PACK_AB R71, RZ, R71 ;  /* 0x00000047ff47723e */ /* 0x000fc400000010ff */
[----:B------:R-:W-:Y:S01]  /*6130*/  F2FP.BF16.F32.PACK_AB R72, RZ, R72 ;  /* 0x00000048ff48723e */ /* 0x000fe200000010ff */
[----:B------:R-:W-:Y:S01]  /*6140*/  @P1 STG.E.U16 desc[UR54][R4.64+0xb0], R70 ;  /* 0x0000b04604001986 */ /* 0x000fe2000c101536 */
[----:B------:R-:W-:Y:S02]  /*6150*/  F2FP.BF16.F32.PACK_AB R73, RZ, R73 ;  /* 0x00000049ff49723e */ /* 0x000fe400000010ff */
[C---:B------:R-:W-:Y:S01]  /*6160*/  ISETP.GT.AND P1, PT, R0.reuse, 0x8, P3 ;  /* 0x000000080000780c */ /* 0x040fe20001f24270 */
[----:B------:R-:W-:Y:S01]  /*6170*/  @P2 STG.E.U16 desc[UR54][R4.64+0xb2], R71 ;  /* 0x0000b24704002986 */ /* 0x000fe2000c101536 */
[----:B------:R-:W-:Y:S02]  /*6180*/  ISETP.GT.AND P0, PT, R0, 0x8, P0 ;  /* 0x000000080000780c */ /* 0x000fe40000704270 */
[----:B------:R-:W-:Y:S01]  /*6190*/  F2FP.BF16.F32.PACK_AB R74, RZ, R74 ;  /* 0x0000004aff4a723e */ /* 0x000fe200000010ff */
[----:B------:R-:W-:Y:S01]  /*61a0*/  @P4 STG.E.U16 desc[UR54][R2.64+0xc0], R72 ;  /* 0x0000c04802004986 */ /* 0x000fe2000c101536 */
[----:B------:R-:W-:-:S02]  /*61b0*/  ISETP.GT.AND P4, PT, R18, 0x68, PT ;  /* 0x000000681200780c */ /* 0x000fc40003f84270 */
[----:B------:R-:W-:Y:S01]  /*61c0*/  F2FP.BF16.F32.PACK_AB R75, RZ, R75 ;  /* 0x0000004bff4b723e */ /* 0x000fe200000010ff */
[----:B------:R-:W-:Y:S01]  /*61d0*/  @P5 STG.E.U16 desc[UR54][R2.64+0xc2], R73 ;  /* 0x0000c24902005986 */ /* 0x000fe2000c101536 */
[----:B------:R-:W-:Y:S02]  /*61e0*/  ISETP.GT.AND P5, PT, R18, 0x69, PT ;  /* 0x000000691200780c */ /* 0x000fe40003fa4270 */
[C---:B------:R-:W-:Y:S01]  /*61f0*/  ISETP.GT.AND P2, PT, R0.reuse, RZ, P4 ;  /* 0x000000ff0000720c */ /* 0x040fe20002744270 */
[----:B------:R-:W-:Y:S01]  /*6200*/  @P1 STG.E.U16 desc[UR54][R4.64+0xc0], R74 ;  /* 0x0000c04a04001986 */ /* 0x000fe2000c101536 */
[----:B------:R-:W-:Y:S02]  /*6210*/  ISETP.GT.AND P6, PT, R0, RZ, P5 ;  /* 0x000000ff0000720c */ /* 0x000fe40002fc4270 */
[----:B------:R-:W-:Y:S01]  /*6220*/  F2FP.BF16.F32.PACK_AB R76, RZ, R76 ;  /* 0x0000004cff4c723e */ /* 0x000fe200000010ff */
[----:B------:R-:W-:Y:S01]  /*6230*/  @P0 STG.E.U16 desc[UR54][R4.64+0xc2], R75 ;  /* 0x0000c24b04000986 */ /* 0x000fe2000c101536 */
[----:B------:R-:W-:-:S02]  /*6240*/  F2FP.BF16.F32.PACK_AB R77, RZ, R77 ;  /* 0x0000004dff4d723e */ /* 0x000fc400000010ff */
[----:B------:R-:W-:Y:S02]  /*6250*/  ISETP.GT.AND P3, PT, R18, 0x70, PT ;  /* 0x000000701200780c */ /* 0x000fe40003f64270 */
[----:B------:R-:W-:Y:S02]  /*6260*/  ISETP.GT.AND P4, PT, R0, 0x8, P4 ;  /* 0x000000080000780c */ /* 0x000fe40002784270 */
[----:B------:R-:W-:Y:S01]  /*6270*/  F2FP.BF16.F32.PACK_AB R78, RZ, R78 ;  /* 0x0000004eff4e723e */ /* 0x000fe200000010ff */
[----:B------:R-:W-:Y:S01]  /*6280*/  @P2 STG.E.U16 desc[UR54][R2.64+0xd0], R76 ;  /* 0x0000d04c02002986 */ /* 0x000fe2000c101536 */
[----:B------:R-:W-:Y:S02]  /*6290*/  ISETP.GT.AND P2, PT, R18, 0x71, PT ;  /* 0x000000711200780c */ /* 0x000fe40003f44270 */
[----:B------:R-:W-:Y:S01]  /*62a0*/  F2FP.BF16.F32.PACK_AB R79, RZ, R79 ;  /* 0x0000004fff4f723e */ /* 0x000fe200000010ff */
[----:B------:R-:W-:Y:S01]  /*62b0*/  @P6 STG.E.U16 desc[UR54][R2.64+0xd2], R77 ;  /* 0x0000d24d02006986 */ /* 0x000fe2000c101536 */
[----:B------:R-:W-:-:S02]  /*62c0*/  ISETP.GT.AND P6, PT, R0, 0x8, P5 ;  /* 0x000000080000780c */ /* 0x000fc40002fc4270 */
[----:B------:R-:W-:Y:S02]  /*62d0*/  ISETP.GT.AND P5, PT, R0, RZ, P3 ;  /* 0x000000ff0000720c */ /* 0x000fe40001fa4270 */
[----:B------:R-:W-:Y:S01]  /*62e0*/  F2FP.BF16.F32.PACK_AB R80, RZ, R80 ;  /* 0x00000050ff50723e */ /* 0x000fe200000010ff */
[----:B------:R-:W-:Y:S01]  /*62f0*/  @P4 STG.E.U16 desc[UR54][R4.64+0xd0], R78 ;  /* 0x0000d04e04004986 */ /* 0x000fe2000c101536 */
[C---:B------:R-:W-:Y:S02]  /*6300*/  ISETP.GT.AND P1, PT, R18.reuse, 0x78, PT ;  /* 0x000000781200780c */ /* 0x040fe40003f24270 */
[----:B------:R-:W-:Y:S02]  /*6310*/  ISETP.GT.AND P0, PT, R18, 0x79, PT ;  /* 0x000000791200780c */ /* 0x000fe40003f04270 */
[C---:B------:R-:W-:Y:S02]  /*6320*/  ISETP.GT.AND P4, PT, R0.reuse, RZ, P2 ;  /* 0x000000ff0000720c */ /* 0x040fe40001784270 */
[C---:B------:R-:W-:Y:S01]  /*6330*/  ISETP.GT.AND P3, PT, R0.reuse, 0x8, P3 ;  /* 0x000000080000780c */ /* 0x040fe20001f64270 */
[----:B------:R-:W-:Y:S01]  /*6340*/  @P6 STG.E.U16 desc[UR54][R4.64+0xd2], R79 ;  /* 0x0000d24f04006986 */ /* 0x000fe2000c101536 */
[----:B------:R-:W-:-:S02]  /*6350*/  ISETP.GT.AND P2, PT, R0, 0x8, P2 ;  /* 0x000000080000780c */ /* 0x000fc40001744270 */
[C---:B------:R-:W-:Y:S01]  /*6360*/  ISETP.GT.AND P6, PT, R0.reuse, RZ, P0 ;  /* 0x000000ff0000720c */ /* 0x040fe200007c4270 */
[----:B------:R-:W-:Y:S01]  /*6370*/  @P5 STG.E.U16 desc[UR54][R2.64+0xe0], R80 ;  /* 0x0000e05002005986 */ /* 0x000fe2000c101536 */
[C---:B------:R-:W-:Y:S02]  /*6380*/  ISETP.GT.AND P5, PT, R0.reuse, RZ, P1 ;  /* 0x000000ff0000720c */ /* 0x040fe40000fa4270 */
[C---:B------:R-:W-:Y:S02]  /*6390*/  ISETP.GT.AND P1, PT, R0.reuse, 0x8, P1 ;  /* 0x000000080000780c */ /* 0x040fe40000f24270 */
[----:B------:R-:W-:Y:S02]  /*63a0*/  F2FP.BF16.F32.PACK_AB R81, RZ, R81 ;  /* 0x00000051ff51723e */ /* 0x000fe400000010ff */
[----:B------:R-:W-:Y:S02]  /*63b0*/  F2FP.BF16.F32.PACK_AB R82, RZ, R82 ;  /* 0x00000052ff52723e */ /* 0x000fe400000010ff */
[----:B------:R-:W-:Y:S01]  /*63c0*/  F2FP.BF16.F32.PACK_AB R83, RZ, R83 ;  /* 0x00000053ff53723e */ /* 0x000fe200000010ff */
[----:B------:R-:W-:Y:S01]  /*63d0*/  @P4 STG.E.U16 desc[UR54][R2.64+0xe2], R81 ;  /* 0x0000e25102004986 */ /* 0x000fe2000c101536 */
[----:B------:R-:W-:-:S02]  /*63e0*/  ISETP.GT.AND P0, PT, R0, 0x8, P0 ;  /* 0x000000080000780c */ /* 0x000fc40000704270 */
[----:B------:R-:W-:Y:S01]  /*63f0*/  F2FP.BF16.F32.PACK_AB R84, RZ, R84 ;  /* 0x00000054ff54723e */ /* 0x000fe200000010ff */
[----:B------:R-:W-:Y:S01]  /*6400*/  @P3 STG.E.U16 desc[UR54][R4.64+0xe0], R82 ;  /* 0x0000e05204003986 */ /* 0x000fe2000c101536 */
[----:B------:R-:W-:Y:S02]  /*6410*/  F2FP.BF16.F32.PACK_AB R85, RZ, R85 ;  /* 0x00000055ff55723e */ /* 0x000fe400000010ff */
[----:B------:R-:W-:Y:S01]  /*6420*/  F2FP.BF16.F32.PACK_AB R86, RZ, R86 ;  /* 0x00000056ff56723e */ /* 0x000fe200000010ff */
[----:B------:R-:W-:Y:S01]  /*6430*/  @P2 STG.E.U16 desc[UR54][R4.64+0xe2], R83 ;  /* 0x0000e25304002986 */ /* 0x000fe2000c101536 */
[----:B------:R-:W-:-:S03]  /*6440*/  F2FP.BF16.F32.PACK_AB R87, RZ, R87 ;  /* 0x00000057ff57723e */ /* 0x000fc600000010ff */
[----:B------:R-:W-:Y:S04]  /*6450*/  @P5 STG.E.U16 desc[UR54][R2.64+0xf0], R84 ;  /* 0x0000f05402005986 */ /* 0x000fe8000c101536 */
[----:B------:R0:W-:Y:S02]  /*6460*/  @P6 STG.E.U16 desc[UR54][R2.64+0xf2], R85 ;  /* 0x0000f25502006986 */ /* 0x0001e4000c101536 */
[----:B0-----:R-:W-:Y:S02]  /*6470*/  @P1 IMAD.MOV.U32 R2, RZ, RZ, R4 ;  /* 0x000000ffff021224 */ /* 0x001fe400078e0004 */
[----:B------:R-:W-:-:S05]  /*6480*/  @P1 IMAD.MOV.U32 R3, RZ, RZ, R5 ;  /* 0x000000ffff031224 */ /* 0x000fca00078e0005 */
[----:B------:R0:W-:Y:S04]  /*6490*/  @P1 STG.E.U16 desc[UR54][R2.64+0xf0], R86 ;  /* 0x0000f05602001986 */ /* 0x0001e8000c101536 */
[----:B------:R0:W-:Y:S02]  /*64a0*/  @P0 STG.E.U16 desc[UR54][R4.64+0xf2], R87 ;  /* 0x0000f25704000986 */ /* 0x0001e4000c101536 */
.L_x_157:
[----:B------:R-:W-:Y:S05]  /*64b0*/  BSYNC B0 ;  /* 0x0000000000007941 */ /* 0x000fea0003800000 */
.L_x_31:
[----:B0-----:R-:W-:Y:S01]  /*64c0*/  IMAD.U32 R2, RZ, RZ, UR52 ;  /* 0x00000034ff027e24 */ /* 0x001fe2000f8e00ff */
[----:B------:R-:W-:Y:S01]  /*64d0*/  ULDC.64 UR4, c[0x0][0x650] ;  /* 0x0001940000047ab9 */ /* 0x000fe20000000a00 */
[----:B------:R-:W-:Y:S01]  /*64e0*/  IMAD.U32 R3, RZ, RZ, UR53 ;  /* 0x00000035ff037e24 */ /* 0x000fe2000f8e00ff */
[----:B------:R0:W-:Y:S01]  /*64f0*/  SYNCS.ARRIVE.TRANS64.A1T0 RZ, [R96+UR50], RZ ;  /* 0x000000ff60ff79a7 */ /* 0x0001e20008100032 */
[----:B------:R-:W-:Y:S01]  /*6500*/  PRMT R0, RZ, 0x7610, R0 ;  /* 0x00007610ff007816 */ /* 0x000fe20000000000 */
[----:B------:R-:W-:Y:S01]  /*6510*/  IMAD.MOV.U32 R18, RZ, RZ, -0x1 ;  /* 0xffffffffff127424 */ /* 0x000fe200078e00ff */
[----:B------:R-:W-:Y:S01]  /*6520*/  LEA R16, P0, R2, R16, 0x1 ;  /* 0x0000001002107211 */ /* 0x000fe200078008ff */
[----:B------:R-:W-:Y:S02]  /*6530*/  IMAD.MOV.U32 R2, RZ, RZ, -0x1 ;  /* 0xffffffffff027424 */ /* 0x000fe400078e00ff */
[----:B------:R-:W-:Y:S01]  /*6540*/  IMAD.MOV.U32 R19, RZ, RZ, -0x1 ;  /* 0xffffffffff137424 */ /* 0x000fe200078e00ff */
[----:B------:R-:W-:-:S02]  /*6550*/  IADD3.X R17, R17, UR41, RZ, P0, !PT ;  /* 0x0000002911117c10 */ /* 0x000fc400087fe4ff */
[----:B------:R-:W-:-:S04]  /*6560*/  ISETP.GE.U32.AND P0, PT, R16, UR4, PT ;  /* 0x0000000410007c0c */ /* 0x000fc8000bf06070 */
[----:B------:R-:W-:-:S13]  /*6570*/  ISETP.GE.U32.AND.EX P0, PT, R17, UR5, PT, P0 ;  /* 0x0000000511007c0c */ /* 0x000fda000bf06100 */
[----:B0-----:R-:W-:Y:S05]  /*6580*/  @P0 BRA `(.L_x_158) ;  /* 0x0000000400700947 */ /* 0x001fea0003800000 */
[----:B------:R-:W0:Y:S01]  /*6590*/  S2UR UR7, SR_CTAID.X ;  /* 0x00000000000779c3 */ /* 0x000e220000002500 */
[----:B------:R-:W-:Y:S01]  /*65a0*/  ULDC.64 UR4, c[0x0][0x628] ;  /* 0x00018a0000047ab9 */ /* 0x000fe20000000a00 */
[----:B------:R-:W-:Y:S01]  /*65b0*/  ULDC UR6, c[0x0][0x150] ;  /* 0x0000540000067ab9 */ /* 0x000fe20000000800 */
[----:B------:R-:W-:Y:S01]  /*65c0*/  ISETP.NE.U32.AND P0, PT, RZ, UR4, PT ;  /* 0x00000004ff007c0c */ /* 0x000fe2000bf05070 */
[----:B------:R-:W-:Y:S01]  /*65d0*/  ULDC UR15, c[0x0][0x630] ;  /* 0x00018c00000f7ab9 */ /* 0x000fe20000000800 */
[C---:B------:R-:W-:Y:S02]  /*65e0*/  R2UR UR17, R16.reuse ;  /* 0x00000000101172ca */ /* 0x040fe400000e0000 */
[----:B------:R-:W-:Y:S01]  /*65f0*/  ISETP.NE.AND.EX P0, PT, RZ, UR5, PT, P0 ;  /* 0x00000005ff007c0c */ /* 0x000fe2000bf05300 */
[----:B------:R-:W1:Y:S01]  /*6600*/  S2UR UR16, SR_CTAID.Y ;  /* 0x00000000001079c3 */ /* 0x000e620000002600 */
[----:B------:R-:W-:Y:S02]  /*6610*/  R2UR UR12, R16 ;  /* 0x00000000100c72ca */ /* 0x000fe400000e0000 */
[----:B------:R-:W-:-:S02]  /*6620*/  R2UR UR13, R17 ;  /* 0x00000000110d72ca */ /* 0x000fc400000e0000 */
[----:B0-----:R-:W-:-:S05]  /*6630*/  I2FP.F32.U32 R0, UR7 ;  /* 0x0000000700007c45 */ /* 0x001fca0008201000 */
[----:B------:R-:W-:Y:S01]  /*6640*/  FMUL R0, R0, UR6 ;  /* 0x0000000600007c20 */ /* 0x000fe20008400000 */
[----:B------:R-:W-:Y:S01]  /*6650*/  ULDC UR6, c[0x0][0x154] ;  /* 0x0000550000067ab9 */ /* 0x000fe20000000800 */
[----:B-1----:R-:W-:-:S04]  /*6660*/  I2FP.F32.U32 R2, UR16 ;  /* 0x0000001000027c45 */ /* 0x002fc80008201000 */
[----:B------:R-:W0:Y:S01]  /*6670*/  F2I.U32.TRUNC.NTZ R0, R0 ;  /* 0x0000000000007305 */ /* 0x000e22000020f000 */
[----:B------:R-:W-:Y:S01]  /*6680*/  FMUL R2, R2, UR6 ;  /* 0x0000000602027c20 */ /* 0x000fe20008400000 */
[----:B------:R-:W-:Y:S06]  /*6690*/  @!P0 BRA `(.L_x_159) ;  /* 0x0000000000308947 */ /* 0x000fec0003800000 */
        /* <DEDUP_REMOVED lines=12> */
.L_x_159:
[----:B------:R-:W-:Y:S01]  /*6760*/  USHF.R.U64 UR6, UR12, UR15, UR13 ;  /* 0x0000000f0c067299 */ /* 0x000fe2000800120d */
[----:B------:R-:W-:Y:S01]  /*6770*/  R2UR UR5, R17 ;  /* 0x00000000110572ca */ /* 0x000fe200000e0000 */
[----:B------:R-:W-:Y:S01]  /*6780*/  USHF.R.U32.HI UR4, URZ, UR15, UR13 ;  /* 0x0000000f3f047299 */ /* 0x000fe2000801160d */
[----:B------:R-:W1:Y:S01]  /*6790*/  F2I.U32.TRUNC.NTZ R2, R2 ;  /* 0x0000000200027305 */ /* 0x000e62000020f000 */
[----:B------:R-:W-:Y:S01]  /*67a0*/  UIADD3 UR9, UP0, URZ, -UR6, URZ ;  /* 0x800000063f097290 */ /* 0x000fe2000ff1e03f */
[----:B------:R-:W-:Y:S01]  /*67b0*/  ULDC.64 UR10, c[0x0][0x620] ;  /* 0x00018800000a7ab9 */ /* 0x000fe20000000a00 */
[----:B------:R-:W-:Y:S02]  /*67c0*/  ULDC UR14, c[0x0][0x608] ;  /* 0x00018200000e7ab9 */ /* 0x000fe40000000800 */
[----:B------:R-:W-:Y:S01]  /*67d0*/  UIADD3.X UR4, URZ, ~UR4, URZ, UP0, !UPT ;  /* 0x800000043f047290 */ /* 0x000fe200087fe43f */
[----:B------:R-:W-:Y:S01]  /*67e0*/  ULDC UR15, c[0x0][0x658] ;  /* 0x00019600000f7ab9 */ /* 0x000fe20000000800 */
[----:B------:R-:W-:-:S02]  /*67f0*/  ULDC UR12, c[0x0][0x144] ;  /* 0x00005100000c7ab9 */ /* 0x000fc40000000800 */
[----:B------:R-:W-:Y:S01]  /*6800*/  UIMAD UR8, UR4, UR10, URZ ;  /* 0x0000000a040872a4 */ /* 0x000fe2000f8e023f */
[----:B------:R-:W-:Y:S02]  /*6810*/  ULDC UR22, c[0x0][0x148] ;  /* 0x0000520000167ab9 */ /* 0x000fe40000000800 */
[----:B------:R-:W-:Y:S01]  /*6820*/  UMOV UR4, UR17 ;  /* 0x0000001100047c82 */ /* 0x000fe20008000000 */
[----:B------:R-:W-:Y:S02]  /*6830*/  UIMAD UR8, UR9, UR11, UR8 ;  /* 0x0000000b090872a4 */ /* 0x000fe4000f8e0208 */
[----:B------:R-:W-:Y:S01]  /*6840*/  UIMAD.WIDE.U32 UR4, UR9, UR10, UR4 ;  /* 0x0000000a090472a5 */ /* 0x000fe2000f8e0004 */
[----:B0-----:R-:W-:Y:S01]  /*6850*/  R2UR UR9, R0 ;  /* 0x00000000000972ca */ /* 0x001fe200000e0000 */
[----:B------:R-:W-:Y:S01]  /*6860*/  ULDC UR20, c[0x0][0x648] ;  /* 0x0001920000147ab9 */ /* 0x000fe20000000800 */
[----:B-1----:R-:W-:Y:S01]  /*6870*/  R2UR UR13, R2 ;  /* 0x00000000020d72ca */ /* 0x002fe200000e0000 */
[----:B------:R-:W-:Y:S01]  /*6880*/  UIADD3 UR8, UR5, UR8, URZ ;  /* 0x0000000805087290 */ /* 0x000fe2000fffe03f */
[----:B------:R-:W-:-:S02]  /*6890*/  ULDC UR21, c[0x0][0x638] ;  /* 0x00018e0000157ab9 */ /* 0x000fc40000000800 */
[----:B------:R-:W-:Y:S02]  /*68a0*/  ULDC UR5, c[0x0][0x618] ;  /* 0x0001860000057ab9 */ /* 0x000fe40000000800 */
[----:B------:R-:W-:Y:S02]  /*68b0*/  USHF.R.U64 UR10, UR4, UR5, UR8 ;  /* 0x00000005040a7299 */ /* 0x000fe40008001208 */
[----:B------:R-:W-:-:S03]  /*68c0*/  USHF.R.U32.HI UR8, URZ, UR5, UR8 ;  /* 0x000000053f087299 */ /* 0x000fc60008011608 */
[----:B------:R-:W-:Y:S01]  /*68d0*/  ULDC.64 UR4, c[0x0][0x640] ;  /* 0x0001900000047ab9 */ /* 0x000fe20000000a00 */
[----:B------:R-:W-:Y:S01]  /*68e0*/  USHF.R.U64 UR11, UR10, UR14, UR8 ;  /* 0x0000000e0a0b7299 */ /* 0x000fe20008001208 */
[----:B------:R-:W-:Y:S01]  /*68f0*/  ISETP.NE.U32.AND P0, PT, RZ, UR4, PT ;  /* 0x00000004ff007c0c */ /* 0x000fe2000bf05070 */
[----:B------:R-:W-:Y:S02]  /*6900*/  USHF.R.U32.HI UR8, URZ, UR14, UR8 ;  /* 0x0000000e3f087299 */ /* 0x000fe40008011608 */
[----:B------:R-:W-:Y:S01]  /*6910*/  UIADD3 UR9, -UR9, URZ, URZ ;  /* 0x0000003f09097290 */ /* 0x000fe2000fffe13f */
[----:B------:R-:W-:Y:S01]  /*6920*/  ISETP.NE.AND.EX P0, PT, RZ, UR5, PT, P0 ;  /* 0x00000005ff007c0c */ /* 0x000fe2000bf05300 */
[----:B------:R-:W-:Y:S02]  /*6930*/  USHF.R.U64 UR17, UR11, UR15, UR8 ;  /* 0x0000000f0b117299 */ /* 0x000fe40008001208 */
[----:B------:R-:W-:Y:S02]  /*6940*/  UIADD3 UR18, -UR13, URZ, URZ ;  /* 0x0000003f0d127290 */ /* 0x000fe4000fffe13f */
[----:B------:R-:W-:-:S02]  /*6950*/  USHF.R.U32.HI UR15, URZ, UR15, UR8 ;  /* 0x0000000f3f0f7299 */ /* 0x000fc40008011608 */
[----:B------:R-:W-:Y:S01]  /*6960*/  UIMAD UR19, UR12, UR9, UR7 ;  /* 0x000000090c1372a4 */ /* 0x000fe2000f8e0207 */
[----:B------:R-:W-:-:S05]  /*6970*/  UMOV UR14, UR17 ;  /* 0x00000011000e7c82 */ /* 0x000fca0008000000 */
[----:B------:R-:W-:Y:S06]  /*6980*/  @!P0 BRA `(.L_x_160) ;  /* 0x0000000000288947 */ /* 0x000fec0003800000 */
        /* <DEDUP_REMOVED lines=10> */
.L_x_160:
        /* <DEDUP_REMOVED lines=9> */
[----:B------:R-:W-:Y:S01]  /*6ac0*/  UIMAD UR5, UR7, UR21, UR17 ;  /* 0x00000015070572a4 */ /* 0x000fe2000f8e0211 */
[----:B------:R-:W-:Y:S02]  /*6ad0*/  ULDC UR8, c[0x0][0x600] ;  /* 0x0001800000087ab9 */ /* 0x000fe40000000800 */
[----:B------:R-:W-:Y:S01]  /*6ae0*/  ULDC UR7, c[0x0][0x610] ;  /* 0x0001840000077ab9 */ /* 0x000fe20000000800 */
[----:B------:R-:W-:Y:S02]  /*6af0*/  UIMAD UR5, UR5, UR8, UR10 ;  /* 0x00000008050572a4 */ /* 0x000fe4000f8e020a */
[----:B------:R-:W-:-:S04]  /*6b00*/  UIMAD UR4, UR4, UR7, UR19 ;  /* 0x00000007040472a4 */ /* 0x000fc8000f8e0213 */
[----:B------:R-:W-:Y:S02]  /*6b10*/  USEL UR7, UR5, UR4, !UP0 ;  /* 0x0000000405077287 */ /* 0x000fe4000c000000 */
[----:B------:R-:W-:-:S04]  /*6b20*/  USEL UR4, UR4, UR5, !UP0 ;  /* 0x0000000504047287 */ /* 0x000fc8000c000000 */
[----:B------:R-:W-:Y:S02]  /*6b30*/  IMAD.U32 R2, RZ, RZ, UR7 ;  /* 0x00000007ff027e24 */ /* 0x000fe4000f8e00ff */
[----:B------:R-:W-:-:S07]  /*6b40*/  IMAD.U32 R18, RZ, RZ, UR4 ;  /* 0x00000004ff127e24 */ /* 0x000fce000f8e00ff */
.L_x_158:
[----:B------:R-:W-:Y:S01]  /*6b50*/  UIADD3 UR45, UR36, UR45, URZ ;  /* 0x0000002d242d7290 */ /* 0x000fe2000fffe03f */
[----:B------:R-:W-:Y:S02]  /*6b60*/  LOP3.LUT P0, RZ, R0, 0xff, RZ, 0xc0, !PT ;  /* 0x000000ff00ff7812 */ /* 0x000fe4000780c0ff */
[----:B------:R-:W-:Y:S01]  /*6b70*/  LOP3.LUT R98, R98, 0x1, RZ, 0x3c, !PT ;  /* 0x0000000162627812 */ /* 0x000fe200078e3cff */
[----:B------:R-:W-:Y:S02]  /*6b80*/  USHF.R.U32.HI UR4, URZ, 0x2, UR45 ;  /* 0x000000023f047899 */ /* 0x000fe4000801162d */
[----:B------:R-:W-:Y:S02]  /*6b90*/  UISETP.GT.U32.AND UP0, UPT, UR45, 0x3, UPT ;  /* 0x000000032d00788c */ /* 0x000fe4000bf04070 */
[----:B------:R-:W-:Y:S02]  /*6ba0*/  ULOP3.LUT UR4, UR4, 0x1, URZ, 0xc0, !UPT ;  /* 0x0000000104047892 */ /* 0x000fe4000f8ec03f */
[----:B------:R-:W-:-:S02]  /*6bb0*/  UISETP.LT.U32.AND UP0, UPT, UR36, 0x4, UP0 ;  /* 0x000000042400788c */ /* 0x000fc40008701070 */
[----:B------:R-:W-:Y:S02]  /*6bc0*/  UISETP.NE.U32.AND UP1, UPT, UR4, 0x1, UPT ;  /* 0x000000010400788c */ /* 0x000fe4000bf25070 */
[----:B------:R-:W-:Y:S02]  /*6bd0*/  USEL UR5, URZ, 0x1, !UP0 ;  /* 0x000000013f057887 */ /* 0x000fe4000c000000 */
[----:B------:R-:W-:Y:S02]  /*6be0*/  UISETP.GT.U32.AND UP1, UPT, UR36, 0x3, !UP1 ;  /* 0x000000032400788c */ /* 0x000fe4000cf24070 */
[----:B------:R-:W-:Y:S02]  /*6bf0*/  ULOP3.LUT UR45, UR45, 0x3, URZ, 0xc0, !UPT ;  /* 0x000000032d2d7892 */ /* 0x000fe4000f8ec03f */
[----:B------:R-:W-:-:S04]  /*6c00*/  USEL UR4, URZ, 0x1, !UP1 ;  /* 0x000000013f047887 */ /* 0x000fc8000c800000 */
[----:B------:R-:W-:Y:S01]  /*6c10*/  ULOP3.LUT UR48, UR4, UR48, UR5, 0x96, !UPT ;  /* 0x0000003004307292 */ /* 0x000fe2000f8e9605 */
[----:B------:R-:W-:Y:S11]  /*6c20*/  @P0 BRA `(.L_x_161) ;  /* 0xffffffa8007c0947 */ /* 0x000ff6000383ffff */
[----:B------:R-:W-:Y:S05]  /*6c30*/  EXIT ;  /* 0x000000000000794d */ /* 0x000fea0003800000 */
.L_x_12:
[----:B------:R-:W-:-:S08]  /*6c40*/  ISETP.NE.AND P0, PT, RZ, UR8, PT ;  /* 0x00000008ff007c0c */ /* 0x000fd0000bf05270 */
[----:B-----5:R-:W0:-:S00]  /*6c50*/  USETMAXREG.DEALLOC.CTAPOOL 0x28 ;  /* 0x00000028000079c8 */ /* 0x020e0000080e0500 */
[----:B------:R-:W-:Y:S05]  /*6c60*/  @P0 EXIT ;  /* 0x000000000000094d */ /* 0x000fea0003800000 */
[----:B0-----:R-:W-:Y:S01]  /*6c70*/  LOP3.LUT P0, RZ, R0, 0xff, RZ, 0xc0, !PT ;  /* 0x000000ff00ff7812 */ /* 0x001fe2000780c0ff */
[----:B------:R-:W-:Y:S02]  /*6c80*/  IMAD.MOV.U32 R8, RZ, RZ, 0x1 ;  /* 0x00000001ff087424 */ /* 0x000fe400078e00ff */
[----:B------:R-:W-:-:S10]  /*6c90*/  IMAD.MOV.U32 R0, RZ, RZ, RZ ;  /* 0x000000ffff007224 */ /* 0x000fd400078e00ff */
[----:B------:R-:W-:Y:S05]  /*6ca0*/  @!P0 BRA `(.L_x_162) ;  /* 0x0000000c00448947 */ /* 0x000fea0003800000 */
[----:B------:R-:W-:Y:S01]  /*6cb0*/  LOP3.LUT P0, RZ, R4, 0x1f, RZ, 0xc0, !PT ;  /* 0x0000001f04ff7812 */ /* 0x000fe2000780c0ff */
[----:B------:R-:W-:Y:S01]  /*6cc0*/  ULDC UR5, c[0x0][0x658] ;  /* 0x0001960000057ab9 */ /* 0x000fe20000000800 */
[----:B------:R-:W-:Y:S01]  /*6cd0*/  UMOV UR6, 0xffffffff ;  /* 0xffffffff00067882 */ /* 0x000fe20000000000 */
[----:B------:R-:W-:Y:S01]  /*6ce0*/  BSSY B0, `(.L_x_162) ;  /* 0x00000cd000007945 */ /* 0x000fe20003800000 */
[----:B------:R-:W-:Y:S01]  /*6cf0*/  USHF.L.U32 UR6, UR6, UR5, URZ ;  /* 0x0000000506067299 */ /* 0x000fe2000800063f */
[C---:B------:R-:W-:Y:S01]  /*6d00*/  ISETP.NE.AND P3, PT, R3.reuse, RZ, PT ;  /* 0x000000ff0300720c */ /* 0x040fe20003f65270 */
[----:B------:R-:W-:Y:S01]  /*6d10*/  IMAD.MOV.U32 R9, RZ, RZ, 0x1 ;  /* 0x00000001ff097424 */ /* 0x000fe200078e00ff */
[----:B------:R-:W-:Y:S01]  /*6d20*/  ISETP.NE.OR P0, PT, R3, RZ, !P0 ;  /* 0x000000ff0300720c */ /* 0x000fe20004705670 */
[----:B------:R-:W-:Y:S01]  /*6d30*/  IMAD.MOV.U32 R8, RZ, RZ, 0x1 ;  /* 0x00000001ff087424 */ /* 0x000fe200078e00ff */
[----:B------:R-:W-:Y:S01]  /*6d40*/  ULDC UR4, c[0x0][0x600] ;  /* 0x0001800000047ab9 */ /* 0x000fe20000000800 */
[----:B------:R-:W-:Y:S01]  /*6d50*/  IMAD.MOV.U32 R0, RZ, RZ, RZ ;  /* 0x000000ffff007224 */ /* 0x000fe200078e00ff */
[----:B------:R-:W-:Y:S01]  /*6d60*/  UMOV UR7, 0x1 ;  /* 0x0000000100077882 */ /* 0x000fe20000000000 */
[----:B------:R-:W-:-:S02]  /*6d70*/  UIADD3 UR21, UR37, 0x1, URZ ;  /* 0x0000000125157890 */ /* 0x000fc4000fffe03f */
[----:B------:R-:W-:Y:S02]  /*6d80*/  ULOP3.LUT UR13, UR40, 0x2, URZ, 0xfc, !UPT ;  /* 0x00000002280d7892 */ /* 0x000fe4000f8efc3f */
[----:B------:R-:W-:Y:S02]  /*6d90*/  UIADD3 UR4, UR4, -0x1, URZ ;  /* 0xffffffff04047890 */ /* 0x000fe4000fffe03f */
[----:B------:R-:W-:Y:S02]  /*6da0*/  USHF.L.U32 UR5, UR7, UR5, URZ ;  /* 0x0000000507057299 */ /* 0x000fe4000800063f */
[----:B------:R-:W-:Y:S01]  /*6db0*/  ULOP3.LUT UR6, URZ, UR6, URZ, 0x33, !UPT ;  /* 0x000000063f067292 */ /* 0x000fe2000f8e333f */
[----:B------:R-:W-:-:S11]  /*6dc0*/  ULDC.64 UR30, c[0x0][0x198] ;  /* 0x00006600001e7ab9 */ /* 0x000fd60000000a00 */
.L_x_174:
[----:B------:R-:W-:-:S03]  /*6dd0*/  UMOV UR7, 0xffffffff ;  /* 0xffffffff00077882 */ /* 0x000fc60000000000 */
[----:B------:R-:W-:Y:S05]  /*6de0*/  BRA.DIV UR7, `(.L_x_163) ;  /* 0x00000012070c7947 */ /* 0x000fea000b800000 */
[----:B------:R-:W-:-:S13]  /*6df0*/  ELECT P6, URZ, PT ;  /* 0x00000000003f782f */ /* 0x000fda00038c0000 */
.L_x_187:
[----:B------:R-:W0:Y:S01]  /*6e00*/  LDC R3, c[0x0][0x28c] ;  /* 0x0000a300ff037b82 */ /* 0x000e220000000800 */
[----:B------:R-:W-:Y:S01]  /*6e10*/  BSSY B1, `(.L_x_164) ;  /* 0x0000044000017945 */ /* 0x000fe20003800000 */
[----:B0-----:R-:W-:-:S13]  /*6e20*/  ISETP.LT.OR P6, PT, R3, 0x1, !P6 ;  /* 0x000000010300780c */ /* 0x001fda00077c1670 */
[----:B------:R-:W-:Y:S05]  /*6e30*/  @P6 BRA `(.L_x_165) ;  /* 0x0000000400046947 */ /* 0x000fea0003800000 */
[----:B------:R-:W-:Y:S02]  /*6e40*/  IMAD.SHL.U32 R6, R2, 0x80, RZ ;  /* 0x0000008002067824 */ /* 0x000fe400078e00ff */
[----:B------:R-:W-:Y:S02]  /*6e50*/  IMAD.SHL.U32 R18, R18, 0x40, RZ ;  /* 0x0000004012127824 */ /* 0x000fe400078e00ff */
[----:B------:R-:W-:Y:S02]  /*6e60*/  IMAD.MOV.U32 R11, RZ, RZ, RZ ;  /* 0x000000ffff0b7224 */ /* 0x000fe400078e00ff */
[----:B------:R-:W-:Y:S02]  /*6e70*/  IMAD.U32 R12, RZ, RZ, UR21 ;  /* 0x00000015ff0c7e24 */ /* 0x000fe4000f8e00ff */
[----:B------:R-:W-:Y:S02]  /*6e80*/  IMAD.MOV.U32 R2, RZ, RZ, R8 ;  /* 0x000000ffff027224 */ /* 0x000fe400078e0008 */
[----:B------:R-:W-:-:S07]  /*6e90*/  IMAD.MOV.U32 R3, RZ, RZ, R0 ;  /* 0x000000ffff037224 */ /* 0x000fce00078e0000 */
.L_x_169:
[----:B------:R-:W0:Y:S01]  /*6ea0*/  S2R R5, SR_CgaCtaId ;  /* 0x0000000000057919 */ /* 0x000e220000008800 */
[----:B------:R-:W-:-:S04]  /*6eb0*/  MOV R4, 0x400 ;  /* 0x0000040000047802 */ /* 0x000fc80000000f00 */
[----:B0-----:R-:W-:Y:S02]  /*6ec0*/  LEA R10, R5, R4, 0x18 ;  /* 0x00000004050a7211 */ /* 0x001fe400078ec0ff */
[----:B------:R-:W-:Y:S01]  /*6ed0*/  SHF.L.U32 R4, R2, 0x1f, RZ ;  /* 0x0000001f02047819 */ /* 0x000fe200000006ff */
[----:B------:R-:W0:Y:S02]  /*6ee0*/  @!P3 LDC R5, c[0x0][0x500] ;  /* 0x00014000ff05bb82 */ /* 0x000e240000000800 */
[----:B------:R-:W-:-:S04]  /*6ef0*/  IMAD R7, R3, 0x8, R10 ;  /* 0x0000000803077824 */ /* 0x000fc800078e020a */
[----:B------:R-:W1:Y:S02]  /*6f00*/  SYNCS.PHASECHK.TRANS64.TRYWAIT P1, [R7+URZ+0x20], R4 ;  /* 0x00002004070075a7 */ /* 0x000e64000802017f */
[----:B-1----:R-:W-:Y:S05]  /*6f10*/  @!P1 BRA `(.L_x_166) ;  /* 0x0000000c00e09947 */ /* 0x002fea0003800000 */
.L_x_188:
[----:B------:R-:W-:Y:S01]  /*6f20*/  UPRMT UR7, UR13, 0x9910, URZ ;  /* 0x000099100d077896 */ /* 0x000fe2000800003f */
[----:B0-----:R0:W-:Y:S03]  /*6f30*/  @!P3 SYNCS.ARRIVE.TRANS64 RZ, [R7+URZ], R5 ;  /* 0x0000000507ffb9a7 */ /* 0x0011e6000800003f */
[----:B------:R-:W-:-:S06]  /*6f40*/  UISETP.NE.AND UP0, UPT, UR7, 0x2, UPT ;  /* 0x000000020700788c */ /* 0x000fcc000bf05270 */
[----:B------:R-:W-:-:S13]  /*6f50*/  PLOP3.LUT P1, PT, PT, PT, UP0, 0x80, 0x0 ;  /* 0x000000000000781c */ /* 0x000fda0003f2f008 */
[----:B0-----:R-:W-:Y:S05]  /*6f60*/  @P1 BRA `(.L_x_167) ;  /* 0x0000000000041947 */ /* 0x001fea0003800000 */
[----:B------:R-:W-:Y:S01]  /*6f70*/  BPT.TRAP 0x1 ;  /* 0x000000040000795c */ /* 0x000fe20000300000 */
.L_x_167:
[----:B------:R-:W-:Y:S05]  /*6f80*/  @P0 BRA `(.L_x_168) ;  /* 0x0000000000040947 */ /* 0x000fea0003800000 */
[----:B------:R-:W-:Y:S01]  /*6f90*/  BPT.TRAP 0x1 ;  /* 0x000000040000795c */ /* 0x000fe20000300000 */
.L_x_168:
[--C-:B-1----:R-:W-:Y:S01]  /*6fa0*/  IMAD R4, R3, 0x4000, R10.reuse ;  /* 0x0000400003047824 */ /* 0x102fe200078e020a */
[----:B------:R-:W-:Y:S01]  /*6fb0*/  R2UR UR34, R11 ;  /* 0x000000000b2272ca */ /* 0x000fe200000e0000 */
[----:B------:R-:W-:Y:S01]  /*6fc0*/  IMAD R10, R3, 0x8000, R10 ;  /* 0x00008000030a7824 */ /* 0x000fe200078e020a */
[----:B------:R-:W-:Y:S01]  /*6fd0*/  R2UR UR33, R7 ;  /* 0x00000000072172ca */ /* 0x000fe200000e0000 */
[----:B------:R-:W-:Y:S01]  /*6fe0*/  VIADD R12, R12, 0xffffffff ;  /* 0xffffffff0c0c7836 */ /* 0x000fe20000000000 */
[----:B------:R-:W-:Y:S01]  /*6ff0*/  R2UR UR24, R4 ;  /* 0x00000000041872ca */ /* 0x000fe200000e0000 */
[----:B------:R-:W-:Y:S01]  /*7000*/  UIADD3 UR14, UP0, UR30, 0xf0, URZ ;  /* 0x000000f01e0e7890 */ /* 0x000fe2000ff1e03f */
[----:B------:R-:W-:Y:S01]  /*7010*/  R2UR UR8, R10 ;  /* 0x000000000a0872ca */ /* 0x000fe200000e0000 */
[----:B------:R-:W-:Y:S01]  /*7020*/  UIADD3 UR42, UP1, UR30, 0x1f0, URZ ;  /* 0x000001f01e2a7890 */ /* 0x000fe2000ff3e03f */
[----:B------:R-:W-:Y:S01]  /*7030*/  R2UR UR36, R19 ;  /* 0x00000000132472ca */ /* 0x000fe200000e0000 */
[----:B------:R-:W-:Y:S01]  /*7040*/  UIADD3.X UR15, URZ, UR31, URZ, UP0, !UPT ;  /* 0x0000001f3f0f7290 */ /* 0x000fe200087fe43f */
[----:B------:R-:W-:Y:S01]  /*7050*/  R2UR UR35, R18 ;  /* 0x00000000122372ca */ /* 0x000fe200000e0000 */
[----:B------:R-:W-:Y:S01]  /*7060*/  UIADD3.X UR43, URZ, UR31, URZ, UP1, !UPT ;  /* 0x0000001f3f2b7290 */ /* 0x000fe20008ffe43f */
[----:B------:R-:W-:Y:S01]  /*7070*/  R2UR UR19, R6 ;  /* 0x00000000061372ca */ /* 0x000fe200000e0000 */
[----:B------:R-:W-:Y:S01]  /*7080*/  UIADD3 UR26, UR34, 0x40, URZ ;  /* 0x00000040221a7890 */ /* 0x000fe2000fffe03f */
[----:B------:R-:W-:Y:S01]  /*7090*/  ISETP.GT.AND P2, PT, R12, 0x1, PT ;  /* 0x000000010c00780c */ /* 0x000fe20003f44270 */
[----:B------:R-:W-:Y:S01]  /*70a0*/  VIADD R3, R3, 0x1 ;  /* 0x0000000103037836 */ /* 0x000fe20000000000 */
[----:B------:R-:W-:Y:S01]  /*70b0*/  UMOV UR22, 0x0 ;  /* 0x0000000000167882 */ /* 0x000fe20000000000 */
[----:B------:R-:W-:Y:S01]  /*70c0*/  UIADD3 UR32, UR24, 0x180, URZ ;  /* 0x0000018018207890 */ /* 0x000fe2000fffe03f */
[----:B------:R-:W-:Y:S01]  /*70d0*/  VIADD R11, R11, 0x80 ;  /* 0x000000800b0b7836 */ /* 0x000fe20000000000 */
[----:B------:R-:W-:Y:S01]  /*70e0*/  UIADD3 UR24, UR24, 0x2180, URZ ;  /* 0x0000218018187890 */ /* 0x000fe2000fffe03f */
[----:B------:R-:W-:Y:S01]  /*70f0*/  ISETP.NE.AND P1, PT, R3, 0x4, PT ;  /* 0x000000040300780c */ /* 0x000fe20003f25270 */
[----:B------:R-:W-:-:S02]  /*7100*/  UIADD3 UR16, UR8, 0x10180, URZ ;  /* 0x0001018008107890 */ /* 0x000fc4000fffe03f */
[----:B------:R-:W-:Y:S01]  /*7110*/  UIADD3 UR8, UR8, 0x14180, URZ ;  /* 0x0001418008087890 */ /* 0x000fe2000fffe03f */
[----:B------:R-:W-:Y:S01]  /*7120*/  SEL R5, RZ, 0x1, P1 ;  /* 0x00000001ff057807 */ /* 0x000fe20000800000 */
[----:B------:R-:W-:Y:S01]  /*7130*/  UMOV UR23, 0x10000000 ;  /* 0x1000000000177882 */ /* 0x000fe20000000000 */
[----:B------:R-:W-:Y:S01]  /*7140*/  UMOV UR25, UR33 ;  /* 0x0000002100197c82 */ /* 0x000fe20008000000 */
[----:B------:R-:W-:Y:S01]  /*7150*/  UMOV UR28, UR36 ;  /* 0x00000024001c7c82 */ /* 0x000fe20008000000 */
[----:B------:R-:W-:Y:S01]  /*7160*/  UMOV UR27, UR35 ;  /* 0x00000023001b7c82 */ /* 0x000fe20008000000 */
[----:B------:R-:W-:Y:S01]  /*7170*/  UMOV UR17, UR33 ;  /* 0x0000002100117c82 */ /* 0x000fe20008000000 */
[----:B------:R-:W-:Y:S01]  /*7180*/  UMOV UR18, UR34 ;  /* 0x0000002200127c82 */ /* 0x000fe20008000000 */
[----:B------:R-:W-:Y:S01]  /*7190*/  UMOV UR20, UR36 ;  /* 0x0000002400147c82 */ /* 0x000fe20008000000 */
[----:B------:R0:W-:Y:S01]  /*71a0*/  UTMALDG.3D [UR32], [UR14], desc[UR22] ;  /* 0x000016200e0075b4 */ /* 0x0001e20008011000 */
[----:B------:R-:W-:Y:S01]  /*71b0*/  UMOV UR9, UR33 ;  /* 0x0000002100097c82 */ /* 0x000fe20008000000 */
[----:B------:R-:W-:Y:S01]  /*71c0*/  UMOV UR11, UR19 ;  /* 0x00000013000b7c82 */ /* 0x000fe20008000000 */
[----:B------:R-:W-:Y:S01]  /*71d0*/  UMOV UR12, UR36 ;  /* 0x00000024000c7c82 */ /* 0x000fe20008000000 */
[----:B------:R-:W-:Y:S01]  /*71e0*/  UMOV UR10, UR26 ;  /* 0x0000001a000a7c82 */ /* 0x000fe20008000000 */
[----:B------:R-:W-:-:S02]  /*71f0*/  LOP3.LUT R2, R2, R5, RZ, 0x3c, !PT ;  /* 0x0000000502027212 */ /* 0x000fc400078e3cff */
[----:B------:R-:W-:Y:S01]  /*7200*/  SEL R3, R3, RZ, P1 ;  /* 0x000000ff03037207 */ /* 0x000fe20000800000 */
[----:B------:R0:W-:Y:S01]  /*7210*/  UTMALDG.3D [UR24], [UR14], desc[UR22] ;  /* 0x000016180e0075b4 */ /* 0x0001e20008011000 */
[----:B------:R0:W-:Y:S01]  /*7220*/  UTMALDG.3D [UR16], [UR42], desc[UR22] ;  /* 0x000016102a0075b4 */ /* 0x0001e20008011000 */
[----:B------:R0:W-:Y:S02]  /*7230*/  UTMALDG.3D [UR8], [UR42], desc[UR22] ;  /* 0x000016082a0075b4 */ /* 0x0001e40008011000 */
[----:B0-----:R-:W-:Y:S05]  /*7240*/  @P2 BRA `(.L_x_169) ;  /* 0xfffffffc00142947 */ /* 0x001fea000383ffff */
.L_x_165:
[----:B------:R-:W-:Y:S05]  /*7250*/  BSYNC B1 ;  /* 0x0000000000017941 */ /* 0x000fea0003800000 */
.L_x_164:
[----:B------:R-:W-:Y:S01]  /*7260*/  LOP3.LUT P4, RZ, R9, 0xff, RZ, 0xc0, !PT ;  /* 0x000000ff09ff7812 */ /* 0x000fe2000788c0ff */
[----:B------:R-:W-:Y:S01]  /*7270*/  VIADD R0, R0, UR37 ;  /* 0x0000002500007c36 */ /* 0x000fe20008000000 */
[----:B------:R-:W-:Y:S01]  /*7280*/  ULDC.64 UR8, c[0x0][0x650] ;  /* 0x0001940000087ab9 */ /* 0x000fe20000000a00 */
[----:B------:R-:W-:Y:S01]  /*7290*/  BSSY B1, `(.L_x_170) ;  /* 0x000006f000017945 */ /* 0x000fe20003800000 */
[----:B------:R-:W-:Y:S01]  /*72a0*/  IMAD.MOV.U32 R18, RZ, RZ, -0x1 ;  /* 0xffffffffff127424 */ /* 0x000fe200078e00ff */
[----:B------:R-:W-:Y:S01]  /*72b0*/  PRMT R9, RZ, 0x7610, R9 ;  /* 0x00007610ff097816 */ /* 0x000fe20000000009 */
[----:B------:R-:W-:Y:S01]  /*72c0*/  IMAD.MOV.U32 R19, RZ, RZ, -0x1 ;  /* 0xffffffffff137424 */ /* 0x000fe200078e00ff */
[C---:B------:R-:W-:Y:S02]  /*72d0*/  ISETP.GT.U32.AND P1, PT, R0.reuse, 0x3, PT ;  /* 0x000000030000780c */ /* 0x040fe40003f24070 */
[----:B------:R-:W-:Y:S02]  /*72e0*/  SHF.R.U32.HI R2, RZ, 0x2, R0 ;  /* 0x00000002ff027819 */ /* 0x000fe40000011600 */
[----:B------:R-:W-:-:S02]  /*72f0*/  LOP3.LUT R0, R0, 0x3, RZ, 0xc0, !PT ;  /* 0x0000000300007812 */ /* 0x000fc400078ec0ff */
[----:B------:R-:W0:Y:S01]  /*7300*/  @P4 S2R R4, SR_CgaCtaId ;  /* 0x0000000000044919 */ /* 0x000e220000008800 */
[----:B------:R-:W-:Y:S02]  /*7310*/  @P4 MOV R3, 0x400 ;  /* 0x0000040000034802 */ /* 0x000fe40000000f00 */
[----:B------:R-:W-:-:S04]  /*7320*/  LOP3.LUT R2, R2, 0x1, RZ, 0xc0, !PT ;  /* 0x0000000102027812 */ /* 0x000fc800078ec0ff */
[----:B------:R-:W-:Y:S02]  /*7330*/  ISETP.NE.U32.AND P2, PT, R2, 0x1, PT ;  /* 0x000000010200780c */ /* 0x000fe40003f45070 */
[----:B0-----:R-:W-:Y:S01]  /*7340*/  @P4 LEA R3, R4, R3, 0x18 ;  /* 0x0000000304034211 */ /* 0x001fe200078ec0ff */
[----:B------:R-:W-:-:S03]  /*7350*/  IMAD.U32 R4, RZ, RZ, UR37 ;  /* 0x00000025ff047e24 */ /* 0x000fc6000f8e00ff */
[----:B------:R0:W-:Y:S01]  /*7360*/  @P4 SYNCS.ARRIVE.TRANS64.A1T0 RZ, [R3+URZ+0x78], RZ ;  /* 0x000078ff03ff49a7 */ /* 0x0001e2000810003f */
[----:B------:R-:W-:Y:S02]  /*7370*/  IADD3 R16, P4, R16, UR52, RZ ;  /* 0x0000003410107c10 */ /* 0x000fe4000ff9e0ff */
[----:B------:R-:W-:Y:S02]  /*7380*/  ISETP.LT.U32.AND P1, PT, R4, 0x4, P1 ;  /* 0x000000040400780c */ /* 0x000fe40000f21070 */
[----:B------:R-:W-:Y:S02]  /*7390*/  IADD3.X R17, R17, UR39, RZ, P4, !PT ;  /* 0x0000002711117c10 */ /* 0x000fe4000a7fe4ff */
[----:B------:R-:W-:Y:S02]  /*73a0*/  ISETP.GE.U32.AND P4, PT, R16, UR8, PT ;  /* 0x0000000810007c0c */ /* 0x000fe4000bf86070 */
[----:B0-----:R-:W-:Y:S02]  /*73b0*/  SEL R3, RZ, 0x1, !P1 ;  /* 0x00000001ff037807 */ /* 0x001fe40004800000 */
[----:B------:R-:W-:-:S02]  /*73c0*/  ISETP.GE.U32.AND.EX P1, PT, R17, UR9, PT, P4 ;  /* 0x0000000911007c0c */ /* 0x000fc4000bf26140 */
[----:B------:R-:W-:-:S04]  /*73d0*/  ISETP.GT.U32.AND P2, PT, R4, 0x3, !P2 ;  /* 0x000000030400780c */ /* 0x000fc80005744070 */
[----:B------:R-:W-:-:S04]  /*73e0*/  SEL R2, RZ, 0x1, !P2 ;  /* 0x00000001ff027807 */ /* 0x000fc80005000000 */
[--C-:B------:R-:W-:Y:S01]  /*73f0*/  LOP3.LUT R8, R2, R8, R3.reuse, 0x96, !PT ;  /* 0x0000000802087212 */ /* 0x100fe200078e9603 */
[----:B------:R-:W-:Y:S01]  /*7400*/  IMAD.MOV.U32 R2, RZ, RZ, -0x1 ;  /* 0xffffffffff027424 */ /* 0x000fe200078e00ff */
[----:B------:R-:W-:Y:S01]  /*7410*/  PRMT R3, RZ, 0x7610, R3 ;  /* 0x00007610ff037816 */ /* 0x000fe20000000003 */
[----:B------:R-:W-:Y:S06]  /*7420*/  @P1 BRA `(.L_x_171) ;  /* 0x0000000400541947 */ /* 0x000fec0003800000 */
[----:B------:R-:W0:Y:S01]  /*7430*/  S2UR UR7, SR_CTAID.X ;  /* 0x00000000000779c3 */ /* 0x000e220000002500 */
[----:B------:R-:W-:Y:S01]  /*7440*/  ULDC.64 UR8, c[0x0][0x628] ;  /* 0x00018a0000087ab9 */ /* 0x000fe20000000a00 */
[----:B------:R-:W-:Y:S01]  /*7450*/  ULDC UR10, c[0x0][0x150] ;  /* 0x00005400000a7ab9 */ /* 0x000fe20000000800 */
[----:B------:R-:W-:Y:S01]  /*7460*/  ISETP.NE.U32.AND P1, PT, RZ, UR8, PT ;  /* 0x00000008ff007c0c */ /* 0x000fe2000bf25070 */
[----:B------:R-:W-:Y:S01]  /*7470*/  ULDC UR11, c[0x0][0x630] ;  /* 0x00018c00000b7ab9 */ /* 0x000fe20000000800 */
[----:B------:R-:W-:Y:S01]  /*7480*/  ULDC UR14, c[0x0][0x154] ;  /* 0x00005500000e7ab9 */ /* 0x000fe20000000800 */
[----:B------:R-:W-:Y:S01]  /*7490*/  IMAD.MOV.U32 R2, RZ, RZ, R16 ;  /* 0x000000ffff027224 */ /* 0x000fe200078e0010 */
[----:B------:R-:W-:Y:S01]  /*74a0*/  ISETP.NE.AND.EX P1, PT, RZ, UR9, PT, P1 ;  /* 0x00000009ff007c0c */ /* 0x000fe2000bf25310 */
[----:B------:R-:W1:Y:S01]  /*74b0*/  S2UR UR12, SR_CTAID.Y ;  /* 0x00000000000c79c3 */ /* 0x000e620000002600 */
[----:B0-----:R-:W-:-:S05]  /*74c0*/  I2FP.F32.U32 R3, UR7 ;  /* 0x0000000700037c45 */ /* 0x001fca0008201000 */
[----:B------:R-:W-:Y:S01]  /*74d0*/  FMUL R10, R3, UR10 ;  /* 0x0000000a030a7c20 */ /* 0x000fe20008400000 */
[----:B------:R-:W-:-:S05]  /*74e0*/  IMAD.MOV.U32 R3, RZ, RZ, R17 ;  /* 0x000000ffff037224 */ /* 0x000fca00078e0011 */
[----:B------:R-:W-:Y:S05]  /*74f0*/  @!P1 BRA `(.L_x_172) ;  /* 0x0000000000289947 */ /* 0x000fea0003800000 */
[----:B------:R-:W-:Y:S02]  /*7500*/  ULDC UR10, c[0x0][0x634] ;  /* 0x00018d00000a7ab9 */ /* 0x000fe40000000800 */
[----:B------:R-:W-:-:S05]  /*7510*/  IADD3 R7, P1, R16, UR10, RZ ;  /* 0x0000000a10077c10 */ /* 0x000fca000ff3e0ff */
[----:B------:R-:W-:-:S04]  /*7520*/  IMAD.X R11, RZ, RZ, R17, P1 ;  /* 0x000000ffff0b7224 */ /* 0x000fc800008e0611 */
[----:B------:R-:W-:-:S04]  /*7530*/  IMAD.WIDE.U32 R4, R11, UR8, RZ ;  /* 0x000000080b047c25 */ /* 0x000fc8000f8e00ff */
[----:B------:R-:W-:-:S04]  /*7540*/  IMAD.WIDE.U32 R4, P1, R7, UR9, R4 ;  /* 0x0000000907047c25 */ /* 0x000fc8000f820004 */
[----:B------:R-:W-:-:S04]  /*7550*/  IMAD.WIDE.U32 R6, R7, UR8, RZ ;  /* 0x0000000807067c25 */ /* 0x000fc8000f8e00ff */
[----:B------:R-:W-:Y:S01]  /*7560*/  IMAD.X R3, RZ, RZ, RZ, P1 ;  /* 0x000000ffff037224 */ /* 0x000fe200008e06ff */
[----:B------:R-:W-:Y:S01]  /*7570*/  IADD3 RZ, P1, R7, R4, RZ ;  /* 0x0000000407ff7210 */ /* 0x000fe20007f3e0ff */
[----:B------:R-:W-:-:S04]  /*7580*/  IMAD.MOV.U32 R2, RZ, RZ, R5 ;  /* 0x000000ffff027224 */ /* 0x000fc800078e0005 */
[----:B------:R-:W-:-:S08]  /*7590*/  IMAD.WIDE.U32.X R2, R11, UR9, R2, P1 ;  /* 0x000000090b027c25 */ /* 0x000fd000088e0402 */
.L_x_172:
[--C-:B------:R-:W-:Y:S01]  /*75a0*/  SHF.R.U64 R19, R2, UR11, R3.reuse ;  /* 0x0000000b02137c19 */ /* 0x100fe20008001203 */
[----:B------:R-:W0:Y:S01]  /*75b0*/  F2I.U32.TRUNC.NTZ R10, R10 ;  /* 0x0000000a000a7305 */ /* 0x000e22000020f000 */
[----:B------:R-:W-:Y:S01]  /*75c0*/  SHF.R.U32.HI R2, RZ, UR11, R3 ;  /* 0x0000000bff027c19 */ /* 0x000fe20008011603 */
[----:B------:R-:W-:Y:S01]  /*75d0*/  ULDC.64 UR8, c[0x0][0x620] ;  /* 0x0001880000087ab9 */ /* 0x000fe20000000a00 */
[----:B------:R-:W-:Y:S01]  /*75e0*/  IADD3 R5, P1, RZ, -R19, RZ ;  /* 0x80000013ff057210 */ /* 0x000fe20007f3e0ff */
[----:B------:R-:W2:Y:S01]  /*75f0*/  LDC R15, c[0x0][0x610] ;  /* 0x00018400ff0f7b82 */ /* 0x000ea20000000800 */
[----:B-1----:R-:W-:Y:S01]  /*7600*/  I2FP.F32.U32 R4, UR12 ;  /* 0x0000000c00047c45 */ /* 0x002fe20008201000 */
[----:B------:R-:W-:Y:S01]  /*7610*/  ULDC UR11, c[0x0][0x658] ;  /* 0x00019600000b7ab9 */ /* 0x000fe20000000800 */
[----:B------:R-:W-:Y:S01]  /*7620*/  ULDC UR16, c[0x0][0x648] ;  /* 0x0001920000107ab9 */ /* 0x000fe20000000800 */
[----:B------:R-:W-:Y:S02]  /*7630*/  IMAD.X R2, RZ, RZ, ~R2, P1 ;  /* 0x000000ffff027224 */ /* 0x000fe400008e0e02 */
[----:B------:R-:W-:Y:S01]  /*7640*/  FMUL R6, R4, UR14 ;  /* 0x0000000e04067c20 */ /* 0x000fe20008400000 */
[----:B------:R-:W-:Y:S01]  /*7650*/  ULDC.64 UR14, c[0x0][0x640] ;  /* 0x00019000000e7ab9 */ /* 0x000fe20000000a00 */
[----:B------:R-:W-:Y:S01]  /*7660*/  IMAD R4, R2, UR8, RZ ;  /* 0x0000000802047c24 */ /* 0x000fe2000f8e02ff */
[----:B------:R-:W-:Y:S01]  /*7670*/  ISETP.NE.U32.AND P1, PT, RZ, UR14, PT ;  /* 0x0000000eff007c0c */ /* 0x000fe2000bf25070 */
[C---:B------:R-:W-:Y:S01]  /*7680*/  IMAD.WIDE.U32 R2, R5.reuse, UR8, R16 ;  /* 0x0000000805027c25 */ /* 0x040fe2000f8e0010 */
[----:B0-----:R-:W-:Y:S01]  /*7690*/  R2UR UR8, R10 ;  /* 0x000000000a0872ca */ /* 0x001fe200000e0000 */
[----:B------:R-:W0:Y:S01]  /*76a0*/  F2I.U32.TRUNC.NTZ R6, R6 ;  /* 0x0000000600067305 */ /* 0x000e22000020f000 */
[----:B------:R-:W-:Y:S01]  /*76b0*/  ISETP.NE.AND.EX P1, PT, RZ, UR15, PT, P1 ;  /* 0x0000000fff007c0c */ /* 0x000fe2000bf25310 */
[----:B------:R-:W-:Y:S01]  /*76c0*/  IMAD R5, R5, UR9, R4 ;  /* 0x0000000905057c24 */ /* 0x000fe2000f8e0204 */
[----:B------:R-:W-:-:S03]  /*76d0*/  ULDC UR9, c[0x0][0x618] ;  /* 0x0001860000097ab9 */ /* 0x000fc60000000800 */
[----:B------:R-:W-:-:S05]  /*76e0*/  IMAD.IADD R3, R3, 0x1, R5 ;  /* 0x0000000103037824 */ /* 0x000fca00078e0205 */
[--C-:B------:R-:W-:Y:S02]  /*76f0*/  SHF.R.U64 R10, R2, UR9, R3.reuse ;  /* 0x00000009020a7c19 */ /* 0x100fe40008001203 */
[----:B------:R-:W-:Y:S01]  /*7700*/  SHF.R.U32.HI R3, RZ, UR9, R3 ;  /* 0x00000009ff037c19 */ /* 0x000fe20008011603 */
[----:B------:R-:W-:Y:S01]  /*7710*/  ULDC UR9, c[0x0][0x608] ;  /* 0x0001820000097ab9 */ /* 0x000fe20000000800 */
[----:B0-----:R-:W-:Y:S02]  /*7720*/  R2UR UR10, R6 ;  /* 0x00000000060a72ca */ /* 0x001fe400000e0000 */
[--C-:B------:R-:W-:Y:S02]  /*7730*/  SHF.R.U64 R12, R10, UR9, R3.reuse ;  /* 0x000000090a0c7c19 */ /* 0x100fe40008001203 */
[----:B------:R-:W-:Y:S01]  /*7740*/  SHF.R.U32.HI R3, RZ, UR9, R3 ;  /* 0x00000009ff037c19 */ /* 0x000fe20008011603 */
[----:B------:R-:W-:-:S03]  /*7750*/  UIADD3 UR9, -UR8, URZ, URZ ;  /* 0x0000003f08097290 */ /* 0x000fc6000fffe13f */
[--C-:B------:R-:W-:Y:S01]  /*7760*/  SHF.R.U64 R13, R12, UR11, R3.reuse ;  /* 0x0000000b0c0d7c19 */ /* 0x100fe20008001203 */
[----:B------:R-:W-:Y:S01]  /*7770*/  ULDC UR8, c[0x0][0x144] ;  /* 0x0000510000087ab9 */ /* 0x000fe20000000800 */
[----:B------:R-:W-:-:S03]  /*7780*/  SHF.R.U32.HI R3, RZ, UR11, R3 ;  /* 0x0000000bff037c19 */ /* 0x000fc60008011603 */
[----:B------:R-:W-:Y:S01]  /*7790*/  IMAD.MOV.U32 R2, RZ, RZ, R13 ;  /* 0x000000ffff027224 */ /* 0x000fe200078e000d */
[----:B------:R-:W-:Y:S06]  /*77a0*/  @!P1 BRA `(.L_x_173) ;  /* 0x0000000000289947 */ /* 0x000fec0003800000 */
        /* <DEDUP_REMOVED lines=10> */
.L_x_173:
[----:B------:R-:W-:Y:S01]  /*7850*/  UISETP.NE.AND UP0, UPT, UR38, URZ, UPT ;  /* 0x0000003f2600728c */ /* 0x000fe2000bf05270 */
[----:B------:R-:W-:Y:S01]  /*7860*/  SHF.R.U64 R3, R2, UR16, R3 ;  /* 0x0000001002037c19 */ /* 0x000fe20008001203 */
[----:B------:R-:W-:Y:S01]  /*7870*/  UIADD3 UR10, -UR10, URZ, URZ ;  /* 0x0000003f0a0a7290 */ /* 0x000fe2000fffe13f */
[----:B------:R-:W-:Y:S01]  /*7880*/  LOP3.LUT R2, R12, UR6, RZ, 0xc0, !PT ;  /* 0x000000060c027c12 */ /* 0x000fe2000f8ec0ff */
[----:B------:R-:W-:Y:S01]  /*7890*/  UIMAD UR7, UR8, UR9, UR7 ;  /* 0x00000009080772a4 */ /* 0x000fe2000f8e0207 */
[----:B------:R-:W-:Y:S01]  /*78a0*/  LOP3.LUT R5, R10, UR4, RZ, 0xc0, !PT ;  /* 0x000000040a057c12 */ /* 0x000fe2000f8ec0ff */
[----:B------:R-:W-:Y:S01]  /*78b0*/  IMAD.MOV R4, RZ, RZ, -R3 ;  /* 0x000000ffff047224 */ /* 0x000fe200078e0a03 */
[----:B------:R-:W-:Y:S01]  /*78c0*/  ULDC UR8, c[0x0][0x148] ;  /* 0x0000520000087ab9 */ /* 0x000fe20000000800 */
[----:B------:R-:W-:Y:S01]  /*78d0*/  IMAD R18, R3, UR5, R2 ;  /* 0x0000000503127c24 */ /* 0x000fe2000f8e0202 */
[----:B------:R-:W-:Y:S01]  /*78e0*/  PLOP3.LUT P1, PT, PT, PT, UP0, 0x80, 0x0 ;  /* 0x000000000000781c */ /* 0x000fe20003f2f008 */
[----:B------:R-:W-:Y:S01]  /*78f0*/  IMAD.MOV.U32 R3, RZ, RZ, 0x1 ;  /* 0x00000001ff037424 */ /* 0x000fe200078e00ff */
[----:B------:R-:W-:-:S03]  /*7900*/  @UP0 UIMAD UR7, UR8, UR10, UR12 ;  /* 0x0000000a080702a4 */ /* 0x000fc6000f8e020c */
[----:B------:R-:W-:Y:S02]  /*7910*/  ULDC UR8, c[0x0][0x638] ;  /* 0x00018e0000087ab9 */ /* 0x000fe40000000800 */
[----:B------:R-:W-:Y:S02]  /*7920*/  IMAD R2, R4, UR8, R13 ;  /* 0x0000000804027c24 */ /* 0x000fe4000f8e020d */
[----:B--2---:R-:W-:Y:S01]  /*7930*/  IMAD R18, R18, R15, UR7 ;  /* 0x0000000712127e24 */ /* 0x004fe2000f8e020f */
[----:B------:R-:W-:Y:S02]  /*7940*/  ULDC UR7, c[0x0][0x600] ;  /* 0x0001800000077ab9 */ /* 0x000fe40000000800 */
[----:B------:R-:W-:-:S05]  /*7950*/  IMAD R5, R2, UR7, R5 ;  /* 0x0000000702057c24 */ /* 0x000fca000f8e0205 */
[----:B------:R-:W-:Y:S02]  /*7960*/  SEL R2, R5, R18, !P1 ;  /* 0x0000001205027207 */ /* 0x000fe40004800000 */
[----:B------:R-:W-:-:S07]  /*7970*/  SEL R18, R18, R5, !P1 ;  /* 0x0000000512127207 */ /* 0x000fce0004800000 */
.L_x_171:
[----:B------:R-:W-:Y:S05]  /*7980*/  BSYNC B1 ;  /* 0x0000000000017941 */ /* 0x000fea0003800000 */
.L_x_170:
[----:B------:R-:W-:-:S13]  /*7990*/  LOP3.LUT P1, RZ, R3, 0xff, RZ, 0xc0, !PT ;  /* 0x000000ff03ff7812 */ /* 0x000fda000782c0ff */
[----:B------:R-:W-:Y:S05]  /*79a0*/  @P1 BRA `(.L_x_174) ;  /* 0xfffffff400081947 */ /* 0x000fea000383ffff */
[----:B------:R-:W-:Y:S05]  /*79b0*/  BSYNC B0 ;  /* 0x0000000000007941 */ /* 0x000fea0003800000 */
.L_x_162:
[----:B------:R-:W-:-:S03]  /*79c0*/  UMOV UR7, 0xffffffff ;  /* 0xffffffff00077882 */ /* 0x000fc60000000000 */
[----:B------:R-:W-:Y:S05]  /*79d0*/  BRA.DIV UR7, `(.L_x_175) ;  /* 0x0000000607447947 */ /* 0x000fea000b800000 */
[----:B------:R-:W-:-:S13]  /*79e0*/  ELECT P6, URZ, PT ;  /* 0x00000000003f782f */ /* 0x000fda00038c0000 */
.L_x_191:
[----:B------:R-:W-:Y:S04]  /*79f0*/  BSSY B0, `(.L_x_176) ;  /* 0x000002c000007945 */ /* 0x000fe80003800000 */
[----:B------:R-:W-:Y:S05]  /*7a00*/  @!P6 BRA `(.L_x_177) ;  /* 0x0000000000a8e947 */ /* 0x000fea0003800000 */
[----:B------:R-:W-:-:S04]  /*7a10*/  ULOP3.LUT UR7, UR40, 0x2, URZ, 0xfc, !UPT ;  /* 0x0000000228077892 */ /* 0x000fc8000f8efc3f */
[----:B------:R-:W-:-:S06]  /*7a20*/  UISETP.NE.AND UP0, UPT, UR7, 0x3, UPT ;  /* 0x000000030700788c */ /* 0x000fcc000bf05270 */
[----:B------:R-:W-:-:S13]  /*7a30*/  PLOP3.LUT P0, PT, PT, PT, UP0, 0x80, 0x0 ;  /* 0x000000000000781c */ /* 0x000fda0003f0f008 */
[----:B------:R-:W-:Y:S05]  /*7a40*/  @!P0 BRA `(.L_x_178) ;  /* 0x0000000000048947 */ /* 0x000fea0003800000 */
[----:B------:R-:W-:Y:S01]  /*7a50*/  BPT.TRAP 0x1 ;  /* 0x000000040000795c */ /* 0x000fe20000300000 */
.L_x_178:
[----:B------:R-:W0:Y:S01]  /*7a60*/  S2R R3, SR_CgaCtaId ;  /* 0x0000000000037919 */ /* 0x000e220000008800 */
[----:B------:R-:W-:-:S04]  /*7a70*/  MOV R2, 0x400 ;  /* 0x0000040000027802 */ /* 0x000fc80000000f00 */
[----:B0-----:R-:W-:Y:S02]  /*7a80*/  LEA R3, R3, R2, 0x18 ;  /* 0x0000000203037211 */ /* 0x001fe400078ec0ff */
[----:B------:R-:W-:-:S03]  /*7a90*/  SHF.L.U32 R2, R8, 0x1f, RZ ;  /* 0x0000001f08027819 */ /* 0x000fc600000006ff */
[----:B------:R-:W-:-:S04]  /*7aa0*/  VIADD R3, R3, 0x20 ;  /* 0x0000002003037836 */ /* 0x000fc80000000000 */
[C---:B------:R-:W-:Y:S02]  /*7ab0*/  IMAD R7, R0.reuse, 0x8, R3 ;  /* 0x0000000800077824 */ /* 0x040fe400078e0203 */
[----:B------:R-:W-:Y:S02]  /*7ac0*/  VIADD R0, R0, 0x1 ;  /* 0x0000000100007836 */ /* 0x000fe40000000000 */
[----:B------:R-:W0:Y:S03]  /*7ad0*/  SYNCS.PHASECHK.TRANS64.TRYWAIT P0, [R7+URZ], R2 ;  /* 0x00000002070075a7 */ /* 0x000e26000800017f */
[----:B------:R-:W-:-:S04]  /*7ae0*/  ISETP.NE.AND P1, PT, R0, 0x4, PT ;  /* 0x000000040000780c */ /* 0x000fc80003f25270 */
[----:B------:R-:W-:Y:S02]  /*7af0*/  SEL R5, RZ, 0x1, P1 ;  /* 0x00000001ff057807 */ /* 0x000fe40000800000 */
[----:B------:R-:W-:Y:S02]  /*7b00*/  SEL R0, R0, RZ, P1 ;  /* 0x000000ff00007207 */ /* 0x000fe40000800000 */
[----:B------:R-:W-:-:S03]  /*7b10*/  LOP3.LUT R5, R8, R5, RZ, 0x3c, !PT ;  /* 0x0000000508057212 */ /* 0x000fc600078e3cff */
[----:B------:R-:W-:Y:S01]  /*7b20*/  IMAD R9, R0, 0x8, R3 ;  /* 0x0000000800097824 */ /* 0x000fe200078e0203 */
[----:B------:R-:W-:Y:S01]  /*7b30*/  SHF.L.U32 R4, R5, 0x1f, RZ ;  /* 0x0000001f05047819 */ /* 0x000fe200000006ff */
[----:B0-----:R-:W-:Y:S06]  /*7b40*/  @!P0 BRA `(.L_x_179) ;  /* 0x0000000400088947 */ /* 0x001fec0003800000 */
.L_x_192:
[----:B------:R-:W1:Y:S01]  /*7b50*/  SYNCS.PHASECHK.TRANS64.TRYWAIT P0, [R9+URZ], R4 ;  /* 0x00000004090075a7 */ /* 0x000e62000800017f */
[----:B------:R-:W-:-:S05]  /*7b60*/  VIADD R0, R0, 0x1 ;  /* 0x0000000100007836 */ /* 0x000fca0000000000 */
[----:B------:R-:W-:-:S04]  /*7b70*/  ISETP.NE.AND P1, PT, R0, 0x4, PT ;  /* 0x000000040000780c */ /* 0x000fc80003f25270 */
[----:B0-----:R-:W-:Y:S02]  /*7b80*/  SEL R2, RZ, 0x1, P1 ;  /* 0x00000001ff027807 */ /* 0x001fe40000800000 */
[----:B------:R-:W-:Y:S02]  /*7b90*/  SEL R0, R0, RZ, P1 ;  /* 0x000000ff00007207 */ /* 0x000fe40000800000 */
[----:B------:R-:W-:-:S03]  /*7ba0*/  LOP3.LUT R7, R5, R2, RZ, 0x3c, !PT ;  /* 0x0000000205077212 */ /* 0x000fc600078e3cff */
[----:B------:R-:W-:Y:S01]  /*7bb0*/  IMAD R6, R0, 0x8, R3 ;  /* 0x0000000800067824 */ /* 0x000fe200078e0203 */
[----:B------:R-:W-:Y:S01]  /*7bc0*/  SHF.L.U32 R5, R7, 0x1f, RZ ;  /* 0x0000001f07057819 */ /* 0x000fe200000006ff */
[----:B-1----:R-:W-:Y:S06]  /*7bd0*/  @!P0 BRA `(.L_x_180) ;  /* 0x0000000000f88947 */ /* 0x002fec0003800000 */
.L_x_193:
[----:B------:R-:W1:Y:S01]  /*7be0*/  SYNCS.PHASECHK.TRANS64.TRYWAIT P0, [R6+URZ], R5 ;  /* 0x00000005060075a7 */ /* 0x000e62000800017f */
[----:B------:R-:W-:-:S05]  /*7bf0*/  VIADD R0, R0, 0x1 ;  /* 0x0000000100007836 */ /* 0x000fca0000000000 */
[----:B------:R-:W-:-:S04]  /*7c00*/  ISETP.NE.AND P1, PT, R0, 0x4, PT ;  /* 0x000000040000780c */ /* 0x000fc80003f25270 */
[----:B------:R-:W-:Y:S02]  /*7c10*/  SEL R2, RZ, 0x1, P1 ;  /* 0x00000001ff027807 */ /* 0x000fe40000800000 */
[----:B------:R-:W-:Y:S02]  /*7c20*/  SEL R0, R0, RZ, P1 ;  /* 0x000000ff00007207 */ /* 0x000fe40000800000 */
[----:B------:R-:W-:Y:S01]  /*7c30*/  LOP3.LUT R2, R7, R2, RZ, 0x3c, !PT ;  /* 0x0000000207027212 */ /* 0x000fe200078e3cff */
[----:B-1----:R-:W-:Y:S06]  /*7c40*/  @!P0 BRA `(.L_x_181) ;  /* 0x0000000000f08947 */ /* 0x002fec0003800000 */
.L_x_194:
[----:B------:R-:W-:Y:S01]  /*7c50*/  IMAD R3, R0, 0x8, R3 ;  /* 0x0000000800037824 */ /* 0x000fe200078e0203 */
[----:B------:R-:W-:-:S07]  /*7c60*/  SHF.L.U32 R0, R2, 0x1f, RZ ;  /* 0x0000001f02007819 */ /* 0x000fce00000006ff */
.L_x_182:
[----:B--2---:R2:W3:Y:S02]  /*7c70*/  SYNCS.PHASECHK.TRANS64.TRYWAIT P0, [R3+URZ], R0 ;  /* 0x00000000030075a7 */ /* 0x0044e4000800017f */
[----:B---3--:R-:W-:Y:S05]  /*7c80*/  @!P0 NANOSLEEP.SYNCS 0x989680 ;  /* 0x009896800000895d */ /* 0x008fea0003900000 */
[----:B------:R-:W3:Y:S02]  /*7c90*/  @!P0 SYNCS.PHASECHK.TRANS64 P0, [R3+URZ], R0 ;  /* 0x00000000030085a7 */ /* 0x000ee4000800007f */
[----:B---3--:R-:W-:Y:S05]  /*7ca0*/  @!P0 BRA `(.L_x_182) ;  /* 0xfffffffc00f08947 */ /* 0x008fea000383ffff */
.L_x_177:
[----:B------:R-:W-:Y:S05]  /*7cb0*/  BSYNC B0 ;  /* 0x0000000000007941 */ /* 0x000fea0003800000 */
.L_x_176:
[----:B------:R-:W-:Y:S05]  /*7cc0*/  EXIT ;  /* 0x000000000000794d */ /* 0x000fea0003800000 */
.L_x_14:
[----:B0-----:R0:W1:Y:S02]  /*7cd0*/  SYNCS.PHASECHK.TRANS64.TRYWAIT P0, [R95+URZ+-0x8], R0 ;  /* 0xfffff8005f0075a7 */ /* 0x001064000800017f */
[----:B-1----:R-:W-:Y:S05]  /*7ce0*/  @!P0 NANOSLEEP.SYNCS 0x989680 ;  /* 0x009896800000895d */ /* 0x002fea0003900000 */
[----:B------:R-:W1:Y:S02]  /*7cf0*/  @!P0 SYNCS.PHASECHK.TRANS64 P0, [R95+URZ+-0x8], R0 ;  /* 0xfffff8005f0085a7 */ /* 0x000e64000800007f */
[----:B-1----:R-:W-:Y:S05]  /*7d00*/  @!P0 BRA `(.L_x_14) ;  /* 0xfffffffc00f08947 */ /* 0x002fea000383ffff */
[----:B------:R-:W-:Y:S05]  /*7d10*/  BRA `(.L_x_183) ;  /* 0xffffff98004c7947 */ /* 0x000fea000383ffff */
.L_x_19:
[----:B-1----:R1:W2:Y:S02]  /*7d20*/  SYNCS.PHASECHK.TRANS64.TRYWAIT P1, [R3+URZ], R0 ;  /* 0x00000000030075a7 */ /* 0x0022a4000802017f */
[----:B--2---:R-:W-:Y:S05]  /*7d30*/  @!P1 NANOSLEEP.SYNCS 0x989680 ;  /* 0x009896800000995d */ /* 0x004fea0003900000 */
[----:B------:R-:W2:Y:S02]  /*7d40*/  @!P1 SYNCS.PHASECHK.TRANS64 P1, [R3+URZ], R0 ;  /* 0x00000000030095a7 */ /* 0x000ea4000802007f */
[----:B--2---:R-:W-:Y:S05]  /*7d50*/  @!P1 BRA `(.L_x_19) ;  /* 0xfffffffc00f09947 */ /* 0x004fea000383ffff */
[----:B------:R-:W-:Y:S05]  /*7d60*/  BRA `(.L_x_18) ;  /* 0xffffff9800c47947 */ /* 0x000fea000383ffff */
.L_x_24:
[----:B-1----:R-:W-:-:S04]  /*7d70*/  IMAD.U32 R4, RZ, RZ, UR4 ;  /* 0x00000004ff047e24 */ /* 0x002fc8000f8e00ff */
[----:B------:R1:W2:Y:S03]  /*7d80*/  SYNCS.PHASECHK.TRANS64.TRYWAIT P1, [R4+URZ], R3 ;  /* 0x00000003040075a7 */ /* 0x0002a6000802017f */
[----:B--2---:R-:W-:Y:S05]  /*7d90*/  @!P1 NANOSLEEP.SYNCS 0x989680 ;  /* 0x009896800000995d */ /* 0x004fea0003900000 */
[----:B------:R-:W2:Y:S02]  /*7da0*/  @!P1 SYNCS.PHASECHK.TRANS64 P1, [R4+URZ], R3 ;  /* 0x00000003040095a7 */ /* 0x000ea4000802007f */
[----:B--2---:R-:W-:Y:S05]  /*7db0*/  @!P1 BRA `(.L_x_24) ;  /* 0xfffffffc00ec9947 */ /* 0x004fea000383ffff */
[----:B------:R-:W-:Y:S05]  /*7dc0*/  BRA `(.L_x_23) ;  /* 0xffffffa000047947 */ /* 0x000fea000383ffff */
.L_x_30:
[----:B0-----:R0:W1:Y:S02]  /*7dd0*/  SYNCS.PHASECHK.TRANS64.TRYWAIT P0, [R95+URZ+0x8], R0 ;  /* 0x000008005f0075a7 */ /* 0x001064000800017f */
[----:B-1----:R-:W-:Y:S05]  /*7de0*/  @!P0 NANOSLEEP.SYNCS 0x989680 ;  /* 0x009896800000895d */ /* 0x002fea0003900000 */
[----:B------:R-:W1:Y:S02]  /*7df0*/  @!P0 SYNCS.PHASECHK.TRANS64 P0, [R95+URZ+0x8], R0 ;  /* 0x000008005f0085a7 */ /* 0x000e64000800007f */
[----:B-1----:R-:W-:Y:S05]  /*7e00*/  @!P0 BRA `(.L_x_30) ;  /* 0xfffffffc00f08947 */ /* 0x002fea000383ffff */
[----:B------:R-:W-:Y:S05]  /*7e10*/  BRA `(.L_x_184) ;  /* 0xffffffa4007c7947 */ /* 0x000fea000383ffff */
.L_x_163:
[----:B------:R-:W-:Y:S01]  /*7e20*/  BSSY B1, `(.L_x_185) ;  /* 0x0000006000017945 */ /* 0x000fe20003800000 */
[----:B------:R-:W-:-:S07]  /*7e30*/  IMAD.MOV.U32 R15, RZ, RZ, -0x1 ;  /* 0xffffffffff0f7424 */ /* 0x000fce00078e00ff */
[----:B------:R-:W-:Y:S05]  /*7e40*/  WARPSYNC.COLLECTIVE R15, `(.L_x_186) ;  /* 0x000000000f0c7348 */ /* 0x000fea0003c00000 */
[----:B------:R-:W-:Y:S02]  /*7e50*/  ELECT P6, UR62, PT ;  /* 0x00000000003e782f */ /* 0x000fe400038c0000 */
[----:B------:R-:W-:Y:S01]  /*7e60*/  MOV R14, UR62 ;  /* 0x0000003e000e7c02 */ /* 0x000fe20008000f00 */
[----:B------:R-:W-:Y:S10]  /*7e70*/  ENDCOLLECTIVE ;  /* 0x000000000000791b */ /* 0x000ff40003800000 */
.L_x_186:
[----:B------:R-:W-:Y:S05]  /*7e80*/  BSYNC B1 ;  /* 0x0000000000017941 */ /* 0x000fea0003800000 */
.L_x_185:
[----:B------:R-:W-:Y:S05]  /*7e90*/  BRA `(.L_x_187) ;  /* 0xffffffec00d87947 */ /* 0x000fea000383ffff */
.L_x_166:
[----:B-1----:R1:W2:Y:S02]  /*7ea0*/  SYNCS.PHASECHK.TRANS64.TRYWAIT P1, [R7+URZ+0x20], R4 ;  /* 0x00002004070075a7 */ /* 0x0022a4000802017f */
[----:B--2---:R-:W-:Y:S05]  /*7eb0*/  @!P1 NANOSLEEP.SYNCS 0x989680 ;  /* 0x009896800000995d */ /* 0x004fea0003900000 */
[----:B------:R-:W2:Y:S02]  /*7ec0*/  @!P1 SYNCS.PHASECHK.TRANS64 P1, [R7+URZ+0x20], R4 ;  /* 0x00002004070095a7 */ /* 0x000ea4000802007f */
[----:B--2---:R-:W-:Y:S05]  /*7ed0*/  @!P1 BRA `(.L_x_166) ;  /* 0xfffffffc00f09947 */ /* 0x004fea000383ffff */
[----:B------:R-:W-:Y:S05]  /*7ee0*/  BRA `(.L_x_188) ;  /* 0xfffffff0000c7947 */ /* 0x000fea000383ffff */
.L_x_175:
[----:B------:R-:W-:Y:S01]  /*7ef0*/  BSSY B0, `(.L_x_189) ;  /* 0x0000006000007945 */ /* 0x000fe20003800000 */
[----:B------:R-:W-:-:S07]  /*7f00*/  IMAD.MOV.U32 R15, RZ, RZ, -0x1 ;  /* 0xffffffffff0f7424 */ /* 0x000fce00078e00ff */
[----:B------:R-:W-:Y:S05]  /*7f10*/  WARPSYNC.COLLECTIVE R15, `(.L_x_190) ;  /* 0x000000000f0c7348 */ /* 0x000fea0003c00000 */
[----:B------:R-:W-:Y:S02]  /*7f20*/  ELECT P6, UR62, PT ;  /* 0x00000000003e782f */ /* 0x000fe400038c0000 */
[----:B------:R-:W-:Y:S01]  /*7f30*/  MOV R14, UR62 ;  /* 0x0000003e000e7c02 */ /* 0x000fe20008000f00 */
[----:B------:R-:W-:Y:S10]  /*7f40*/  ENDCOLLECTIVE ;  /* 0x000000000000791b */ /* 0x000ff40003800000 */
.L_x_190:
[----:B------:R-:W-:Y:S05]  /*7f50*/  BSYNC B0 ;  /* 0x0000000000007941 */ /* 0x000fea0003800000 */
.L_x_189:
[----:B------:R-:W-:Y:S05]  /*7f60*/  BRA `(.L_x_191) ;  /* 0xfffffff800a07947 */ /* 0x000fea000383ffff */
.L_x_179:
[----:B0-----:R0:W1:Y:S02]  /*7f70*/  SYNCS.PHASECHK.TRANS64.TRYWAIT P0, [R7+URZ], R2 ;  /* 0x00000002070075a7 */ /* 0x001064000800017f */
[----:B-1----:R-:W-:Y:S05]  /*7f80*/  @!P0 NANOSLEEP.SYNCS 0x989680 ;  /* 0x009896800000895d */ /* 0x002fea0003900000 */
[----:B------:R-:W1:Y:S02]  /*7f90*/  @!P0 SYNCS.PHASECHK.TRANS64 P0, [R7+URZ], R2 ;  /* 0x00000002070085a7 */ /* 0x000e64000800007f */
[----:B-1----:R-:W-:Y:S05]  /*7fa0*/  @!P0 BRA `(.L_x_179) ;  /* 0xfffffffc00f08947 */ /* 0x002fea000383ffff */
[----:B------:R-:W-:Y:S05]  /*7fb0*/  BRA `(.L_x_192) ;  /* 0xfffffff800e47947 */ /* 0x000fea000383ffff */
.L_x_180:
[----:B0-----:R0:W1:Y:S02]  /*7fc0*/  SYNCS.PHASECHK.TRANS64.TRYWAIT P0, [R9+URZ], R4 ;  /* 0x00000004090075a7 */ /* 0x001064000800017f */
[----:B-1----:R-:W-:Y:S05]  /*7fd0*/  @!P0 NANOSLEEP.SYNCS 0x989680 ;  /* 0x009896800000895d */ /* 0x002fea0003900000 */
[----:B------:R-:W1:Y:S02]  /*7fe0*/  @!P0 SYNCS.PHASECHK.TRANS64 P0, [R9+URZ], R4 ;  /* 0x00000004090085a7 */ /* 0x000e64000800007f */
[----:B-1----:R-:W-:Y:S05]  /*7ff0*/  @!P0 BRA `(.L_x_180) ;  /* 0xfffffffc00f08947 */ /* 0x002fea000383ffff */
[----:B------:R-:W-:Y:S05]  /*8000*/  BRA `(.L_x_193) ;  /* 0xfffffff800f47947 */ /* 0x000fea000383ffff */
.L_x_181:
[----:B-1----:R1:W2:Y:S02]  /*8010*/  SYNCS.PHASECHK.TRANS64.TRYWAIT P0, [R6+URZ], R5 ;  /* 0x00000005060075a7 */ /* 0x0022a4000800017f */
[----:B--2---:R-:W-:Y:S05]  /*8020*/  @!P0 NANOSLEEP.SYNCS 0x989680 ;  /* 0x009896800000895d */ /* 0x004fea0003900000 */
[----:B------:R-:W2:Y:S02]  /*8030*/  @!P0 SYNCS.PHASECHK.TRANS64 P0, [R6+URZ], R5 ;  /* 0x00000005060085a7 */ /* 0x000ea4000800007f */
[----:B--2---:R-:W-:Y:S05]  /*8040*/  @!P0 BRA `(.L_x_181) ;  /* 0xfffffffc00f08947 */ /* 0x004fea000383ffff */
[----:B------:R-:W-:Y:S05]  /*8050*/  BRA `(.L_x_194) ;  /* 0xfffffff800fc7947 */ /* 0x000fea000383ffff */
.L_x_195:
[----:B------:R-:W-:-:S00]  /*8060*/  BRA `(.L_x_195) ;  /* 0xfffffffc00fc7947 */ /* 0x000fc0000383ffff */
[----:B------:R-:W-:-:S00]  /*8070*/  NOP ;  /* 0x0000000000007918 */ /* 0x000fc00000000000 */
        /* <DEDUP_REMOVED lines=8> */
.L_x_196:


//--------------------- .nv.global.init           --------------------------
	.section	.nv.global.init,"aw",@progbits
.nv.global.init:
	.type		$str$22,@object
	.size		$str$22,($str$23 - $str$22)
$str$22:
        /*0000*/ 	.byte	0x6b, 0x5f, 0x74, 0x69, 0x6c, 0x65, 0x5f, 0x63, 0x6f, 0x75, 0x6e, 0x74, 0x20, 0x3e, 0x3d, 0x20
        /*0010*/ 	.byte	0x31, 0x00
	.type		$str$23,@object
	.size		$str$23,(__unnamed_1 - $str$23)
$str$23:
        /*0012*/ 	.byte	0x2f, 0x74, 0x6d, 0x70, 0x2f, 0x63, 0x75, 0x74, 0x6c, 0x61, 0x73, 0x73, 0x5f, 0x73, 0x77, 0x65
        /*0022*/ 	.byte	0x65, 0x70, 0x5f, 0x73, 0x72, 0x63, 0x2f, 0x69, 0x6e, 0x63, 0x6c, 0x75, 0x64, 0x65, 0x2f, 0x63
        /*0032*/ 	.byte	0x75, 0x74, 0x6c, 0x61, 0x73, 0x73, 0x2f, 0x67, 0x65, 0x6d, 0x6d, 0x2f, 0x63, 0x6f, 0x6c, 0x6c
        /*0042*/ 	.byte	0x65, 0x63, 0x74, 0x69, 0x76, 0x65, 0x2f, 0x73, 0x6d, 0x39, 0x30, 0x5f, 0x6d, 0x6d, 0x61, 0x5f
        /*0052*/ 	.byte	0x74, 0x6d, 0x61, 0x5f, 0x67, 0x6d, 0x6d, 0x61, 0x5f, 0x73, 0x73, 0x5f, 0x77, 0x61, 0x72, 0x70
        /*0062*/ 	.byte	0x73, 0x70, 0x65, 0x63, 0x69, 0x61, 0x6c, 0x69, 0x7a, 0x65, 0x64, 0x2e, 0x68, 0x70, 0x70, 0x00
	.type		__unnamed_1,@object
	.size		__unnamed_1,(.L_0 - __unnamed_1)
__unnamed_1:
        /*0072*/ 	.byte	0x76, 0x6f, 0x69, 0x64, 0x20, 0x63, 0x75, 0x74, 0x6c, 0x61, 0x73, 0x73, 0x3a, 0x3a, 0x67, 0x65
        /* <DEDUP_REMOVED lines=180> */
        /*0bc2*/ 	.byte	0x5d, 0x00
.L_0:


//--------------------- .nv.shared._ZN7cutlass13device_kernelINS_4gemm6kernel13GemmUniversalIN4cute5tupleIJiiiiEEENS1_10collective13CollectiveMmaINS1_34MainloopSm90TmaGmmaWarpSpecializedILi4ENS5_IJNS4_1CILi1EEESB_SB_EEENS1_32KernelTmaWarpSpecializedPingpongEEENS5_IJNSA_ILi64EEENSA_ILi128EEESG_EEENS_10bfloat16_tENS5_IJlSB_lEEESI_SJ_NS4_8TiledMMAINS4_8MMA_AtomIJNS4_4SM904GMMA28MMA_64x128x16_F32BF16BF16_SSILNSN_5MajorE0ELSP_0ELNSN_7ScaleInE1ELSQ_1EEEEEENS4_6LayoutISC_NS5_IJNSA_ILi0EEESU_SU_EEEEENS5_IJNS4_10UnderscoreESX_SX_EEEEENS4_13SM90_TMA_LOADENS4_14ComposedLayoutINS4_7SwizzleILi3ELi4ELi3EEENS4_18smem_ptr_flag_bitsILi16EEENST_INS5_IJNSA_ILi8EEESF_EEENS5_IJSF_SB_EEEEEEEvNS4_8identityES10_S1A_vS1B_EENS_8epilogue10collective6detail29Sm90TmaWarpSpecializedAdapterINS1E_15DefaultEpilogueISI_SJ_SJ_NS1D_6thread17LinearCombinationISI_Li1EffLNS1I_9ScaleType4KindE0ELNS_15FloatRoundStyleE2ESI_EENS1_15EpilogueDefaultEEEEEvvEEEEvNT_6ParamsE --------------------------
	.section	.nv.shared._ZN7cutlass13device_kernelINS_4gemm6kernel13GemmUniversalIN4cute5tupleIJiiiiEEENS1_10collective13CollectiveMmaINS1_34MainloopSm90TmaGmmaWarpSpecializedILi4ENS5_IJNS4_1CILi1EEESB_SB_EEENS1_32KernelTmaWarpSpecializedPingpongEEENS5_IJNSA_ILi64EEENSA_ILi128EEESG_EEENS_10bfloat16_tENS5_IJlSB_lEEESI_SJ_NS4_8TiledMMAINS4_8MMA_AtomIJNS4_4SM904GMMA28MMA_64x128x16_F32BF16BF16_SSILNSN_5MajorE0ELSP_0ELNSN_7ScaleInE1ELSQ_1EEEEEENS4_6LayoutISC_NS5_IJNSA_ILi0EEESU_SU_EEEEENS5_IJNS4_10UnderscoreESX_SX_EEEEENS4_13SM90_TMA_LOADENS4_14ComposedLayoutINS4_7SwizzleILi3ELi4ELi3EEENS4_18smem_ptr_flag_bitsILi16EEENST_INS5_IJNSA_ILi8EEESF_EEENS5_IJSF_SB_EEEEEEEvNS4_8identityES10_S1A_vS1B_EENS_8epilogue10collective6detail29Sm90TmaWarpSpecializedAdapterINS1E_15DefaultEpilogueISI_SJ_SJ_NS1D_6thread17LinearCombinationISI_Li1EffLNS1I_9ScaleType4KindE0ELNS_15FloatRoundStyleE2ESI_EENS1_15EpilogueDefaultEEEEEvvEEEEvNT_6ParamsE,"aw",@nobits
	.sectionflags	@""
	.align	16
	.zero		1024


//--------------------- .nv.shared.reserved.0     --------------------------
	.section	.nv.shared.reserved.0,"aw",@nobits
	.weak		__nv_reservedSMEM_offset_0_alias
	.size		__nv_reservedSMEM_offset_0_alias, 0, 0
	.other		__nv_reservedSMEM_offset_0_alias,@"STO_CUDA_RESERVED_SHARED STV_DEFAULT"
__nv_reservedSMEM_offset_0_alias:
	.zero		0


//--------------------- .nv.global                --------------------------
	.section	.nv.global,"aw",@nobits
.nv.global:
	.type		_ZN39_INTERNAL_935abc53_4_k_cu_559961b7_58964cute1_E,@object
	.size		_ZN39_INTERNAL_935abc53_4_k_cu_559961b7_58964cute1_E,(_ZN39_INTERNAL_935abc53_4_k_cu_559961b7_58964cuda3std3__45__cpo6cbeginE - _ZN39_INTERNAL_935abc53_4_k_cu_559961b7_58964cute1_E)
_ZN39_INTERNAL_935abc53_4_k_cu_559961b7_58964cute1_E:
	.zero		1
	.type		_ZN39_INTERNAL_935abc53_4_k_cu_559961b7_58964cuda3std3__45__cpo6cbeginE,@object
	.size		_ZN39_INTERNAL_935abc53_4_k_cu_559961b7_58964cuda3std3__45__cpo6cbeginE,(_ZN39_INTERNAL_935abc53_4_k_cu_559961b7_58964cuda3std3__48in_placeE - _ZN39_INTERNAL_935abc53_4_k_cu_559961b7_58964cuda3std3__45__cpo6cbeginE)
_ZN39_INTERNAL_935abc53_4_k_cu_559961b7_58964cuda3std3__45__cpo6cbeginE:
	.zero		1
	.type		_ZN39_INTERNAL_935abc53_4_k_cu_559961b7_58964cuda3std3__48in_placeE,@object
	.size		_ZN39_INTERNAL_935abc53_4_k_cu_559961b7_58964cuda3std3__48in_placeE,(_ZN39_INTERNAL_935abc53_4_k_cu_559961b7_58964cuda3std6ranges3__45__cpo9iter_moveE - _ZN39_INTERNAL_935abc53_4_k_cu_559961b7_58964cuda3std3__48in_placeE)
_ZN39_INTERNAL_935abc53_4_k_cu_559961b7_58964cuda3std3__48in_placeE:
	.zero		1
	.type		_ZN39_INTERNAL_935abc53_4_k_cu_559961b7_58964cuda3std6ranges3__45__cpo9iter_moveE,@object
	.size		_ZN39_INTERNAL_935abc53_4_k_cu_559961b7_58964cuda3std6ranges3__45__cpo9iter_moveE,(_ZN39_INTERNAL_935abc53_4_k_cu_559961b7_58964cuda3std3__45__cpo5beginE - _ZN39_INTERNAL_935abc53_4_k_cu_559961b7_58964cuda3std6ranges3__45__cpo9iter_moveE)
_ZN39_INTERNAL_935abc53_4_k_cu_559961b7_58964cuda3std6ranges3__45__cpo9iter_moveE:
	.zero		1
	.type		_ZN39_INTERNAL_935abc53_4_k_cu_559961b7_58964cuda3std3__45__cpo5beginE,@object
	.size		_ZN39_INTERNAL_935abc53_4_k_cu_559961b7_58964cuda3std3__45__cpo5beginE,(_ZN39_INTERNAL_935abc53_4_k_cu_559961b7_58964cuda3std3__441_GLOBAL__N__935abc53_4_k_cu_559961b7_58966ignoreE - _ZN39_INTERNAL_935abc53_4_k_cu_559961b7_58964cuda3std3__45__cpo5beginE)
_ZN39_INTERNAL_935abc53_4_k_cu_559961b7_58964cuda3std3__45__cpo5beginE:
	.zero		1
	.type		_ZN39_INTERNAL_935abc53_4_k_cu_559961b7_58964cuda3std3__441_GLOBAL__N__935abc53_4_k_cu_559961b7_58966ignoreE,@object
	.size		_ZN39_INTERNAL_935abc53_4_k_cu_559961b7_58964cuda3std3__441_GLOBAL__N__935abc53_4_k_cu_559961b7_58966ignoreE,(_ZN39_INTERNAL_935abc53_4_k_cu_559961b7_58964cute7productE - _ZN39_INTERNAL_935abc53_4_k_cu_559961b7_58964cuda3std3__441_GLOBAL__N__935abc53_4_k_cu_559961b7_58966ignoreE)
_ZN39_INTERNAL_935abc53_4_k_cu_559961b7_58964cuda3std3__441_GLOBAL__N__935abc53_4_k_cu_559961b7_58966ignoreE:
	.zero		1
	.type		_ZN39_INTERNAL_935abc53_4_k_cu_559961b7_58964cute7productE,@object
	.size		_ZN39_INTERNAL_935abc53_4_k_cu_559961b7_58964cute7productE,(_ZN39_INTERNAL_935abc53_4_k_cu_559961b7_58964cuda3std3__45__cpo3endE - _ZN39_INTERNAL_935abc53_4_k_cu_559961b7_58964cute7productE)
_ZN39_INTERNAL_935abc53_4_k_cu_559961b7_58964cute7productE:
	.zero		1
	.type		_ZN39_INTERNAL_935abc53_4_k_cu_559961b7_58964cuda3std3__45__cpo3endE,@object
	.size		_ZN39_INTERNAL_935abc53_4_k_cu_559961b7_58964cuda3std3__45__cpo3endE,(_ZN39_INTERNAL_935abc53_4_k_cu_559961b7_58964cuda3std3__419piecewise_constructE - _ZN39_INTERNAL_935abc53_4_k_cu_559961b7_58964cuda3std3__45__cpo3endE)
_ZN39_INTERNAL_935abc53_4_k_cu_559961b7_58964cuda3std3__45__cpo3endE:
	.zero		1
	.type		_ZN39_INTERNAL_935abc53_4_k_cu_559961b7_58964cuda3std3__419piecewise_constructE,@object
	.size		_ZN39_INTERNAL_935abc53_4_k_cu_559961b7_58964cuda3std3__419piecewise_constructE,(_ZN39_INTERNAL_935abc53_4_k_cu_559961b7_58964cuda3std3__45__cpo4cendE - _ZN39_INTERNAL_935abc53_4_k_cu_559961b7_58964cuda3std3__419piecewise_constructE)
_ZN39_INTERNAL_935abc53_4_k_cu_559961b7_58964cuda3std3__419piecewise_constructE:
	.zero		1
	.type		_ZN39_INTERNAL_935abc53_4_k_cu_559961b7_58964cuda3std3__45__cpo4cendE,@object
	.size		_ZN39_INTERNAL_935abc53_4_k_cu_559961b7_58964cuda3std3__45__cpo4cendE,(_ZN39_INTERNAL_935abc53_4_k_cu_559961b7_58964cuda3std6ranges3__45__cpo4swapE - _ZN39_INTERNAL_935abc53_4_k_cu_559961b7_58964cuda3std3__45__cpo4cendE)
_ZN39_INTERNAL_935abc53_4_k_cu_559961b7_58964cuda3std3__45__cpo4cendE:
	.zero		1
	.type		_ZN39_INTERNAL_935abc53_4_k_cu_559961b7_58964cuda3std6ranges3__45__cpo4swapE,@object
	.size		_ZN39_INTERNAL_935abc53_4_k_cu_559961b7_58964cuda3std6ranges3__45__cpo4swapE,(.L_8 - _ZN39_INTERNAL_935abc53_4_k_cu_559961b7_58964cuda3std6ranges3__45__cpo4swapE)
_ZN39_INTERNAL_935abc53_4_k_cu_559961b7_58964cuda3std6ranges3__45__cpo4swapE:
	.zero		1
.L_8:


//--------------------- .nv.constant0._ZN7cutlass13device_kernelINS_4gemm6kernel13GemmUniversalIN4cute5tupleIJiiiiEEENS1_10collective13CollectiveMmaINS1_34MainloopSm90TmaGmmaWarpSpecializedILi4ENS5_IJNS4_1CILi1EEESB_SB_EEENS1_32KernelTmaWarpSpecializedPingpongEEENS5_IJNSA_ILi64EEENSA_ILi128EEESG_EEENS_10bfloat16_tENS5_IJlSB_lEEESI_SJ_NS4_8TiledMMAINS4_8MMA_AtomIJNS4_4SM904GMMA28MMA_64x128x16_F32BF16BF16_SSILNSN_5MajorE0ELSP_0ELNSN_7ScaleInE1ELSQ_1EEEEEENS4_6LayoutISC_NS5_IJNSA_ILi0EEESU_SU_EEEEENS5_IJNS4_10UnderscoreESX_SX_EEEEENS4_13SM90_TMA_LOADENS4_14ComposedLayoutINS4_7SwizzleILi3ELi4ELi3EEENS4_18smem_ptr_flag_bitsILi16EEENST_INS5_IJNSA_ILi8EEESF_EEENS5_IJSF_SB_EEEEEEEvNS4_8identityES10_S1A_vS1B_EENS_8epilogue10collective6detail29Sm90TmaWarpSpecializedAdapterINS1E_15DefaultEpilogueISI_SJ_SJ_NS1D_6thread17LinearCombinationISI_Li1EffLNS1I_9ScaleType4KindE0ELNS_15FloatRoundStyleE2ESI_EENS1_15EpilogueDefaultEEEEEvvEEEEvNT_6ParamsE --------------------------
	.section	.nv.constant0._ZN7cutlass13device_kernelINS_4gemm6kernel13GemmUniversalIN4cute5tupleIJiiiiEEENS1_10collective13CollectiveMmaINS1_34MainloopSm90TmaGmmaWarpSpecializedILi4ENS5_IJNS4_1CILi1EEESB_SB_EEENS1_32KernelTmaWarpSpecializedPingpongEEENS5_IJNSA_ILi64EEENSA_ILi128EEESG_EEENS_10bfloat16_tENS5_IJlSB_lEEESI_SJ_NS4_8TiledMMAINS4_8MMA_AtomIJNS4_4SM904GMMA28MMA_64x128x16_F32BF16BF16_SSILNSN_5MajorE0ELSP_0ELNSN_7ScaleInE1ELSQ_1EEEEEENS4_6LayoutISC_NS5_IJNSA_ILi0EEESU_SU_EEEEENS5_IJNS4_10UnderscoreESX_SX_EEEEENS4_13SM90_TMA_LOADENS4_14ComposedLayoutINS4_7SwizzleILi3ELi4ELi3EEENS4_18smem_ptr_flag_bitsILi16EEENST_INS5_IJNSA_ILi8EEESF_EEENS5_IJSF_SB_EEEEEEEvNS4_8identityES10_S1A_vS1B_EENS_8epilogue10collective6detail29Sm90TmaWarpSpecializedAdapterINS1E_15DefaultEpilogueISI_SJ_SJ_NS1D_6thread17LinearCombinationISI_Li1EffLNS1I_9ScaleType4KindE0ELNS_15FloatRoundStyleE2ESI_EENS1_15EpilogueDefaultEEEEEvvEEEEvNT_6ParamsE,"a",@progbits
	.sectionflags	@""
	.align	4
.nv.constant0._ZN7cutlass13device_kernelINS_4gemm6kernel13GemmUniversalIN4cute5tupleIJiiiiEEENS1_10collective13CollectiveMmaINS1_34MainloopSm90TmaGmmaWarpSpecializedILi4ENS5_IJNS4_1CILi1EEESB_SB_EEENS1_32KernelTmaWarpSpecializedPingpongEEENS5_IJNSA_ILi64EEENSA_ILi128EEESG_EEENS_10bfloat16_tENS5_IJlSB_lEEESI_SJ_NS4_8TiledMMAINS4_8MMA_AtomIJNS4_4SM904GMMA28MMA_64x128x16_F32BF16BF16_SSILNSN_5MajorE0ELSP_0ELNSN_7ScaleInE1ELSQ_1EEEEEENS4_6LayoutISC_NS5_IJNSA_ILi0EEESU_SU_EEEEENS5_IJNS4_10UnderscoreESX_SX_EEEEENS4_13SM90_TMA_LOADENS4_14ComposedLayoutINS4_7SwizzleILi3ELi4ELi3EEENS4_18smem_ptr_flag_bitsILi16EEENST_INS5_IJNSA_ILi8EEESF_EEENS5_IJSF_SB_EEEEEEEvNS4_8identityES10_S1A_vS1B_EENS_8epilogue10collective6detail29Sm90TmaWarpSpecializedAdapterINS1E_15DefaultEpilogueISI_SJ_SJ_NS1D_6thread17LinearCombinationISI_Li1EffLNS1I_9ScaleType4KindE0ELNS_15FloatRoundStyleE2ESI_EENS1_15EpilogueDefaultEEEEEvvEEEEvNT_6ParamsE:
	.zero		1664


//--------------------- SYMBOLS --------------------------

	.type		.nv.reservedSmem.offset0,@object
	.size		.nv.reservedSmem.offset0,0x4
	.type		__assertfail,@function
